//
// Generated by NVIDIA NVVM Compiler
//
// Compiler Build ID: CL-36424714
// Cuda compilation tools, release 13.0, V13.0.88
// Based on NVVM 20.0.0
//

.version 9.0
.target sm_100
.address_size 64

	// .globl	_Z16lu_decompositionPfS_S_i

.visible .entry _Z16lu_decompositionPfS_S_i(
	.param .u64 .ptr .align 1 _Z16lu_decompositionPfS_S_i_param_0,
	.param .u64 .ptr .align 1 _Z16lu_decompositionPfS_S_i_param_1,
	.param .u64 .ptr .align 1 _Z16lu_decompositionPfS_S_i_param_2,
	.param .u32 _Z16lu_decompositionPfS_S_i_param_3
)
{
	.reg .pred 	%p<39>;
	.reg .b16 	%rs<27>;
	.reg .b32 	%r<124>;
	.reg .b32 	%f<152>;
	.reg .b64 	%rd<129>;

	ld.param.u64 	%rd15, [_Z16lu_decompositionPfS_S_i_param_0];
	ld.param.u64 	%rd16, [_Z16lu_decompositionPfS_S_i_param_1];
	ld.param.u64 	%rd17, [_Z16lu_decompositionPfS_S_i_param_2];
	ld.param.u32 	%r52, [_Z16lu_decompositionPfS_S_i_param_3];
	cvta.to.global.u64 	%rd1, %rd15;
	cvta.to.global.u64 	%rd2, %rd17;
	cvta.to.global.u64 	%rd3, %rd16;
	mov.u32 	%r53, %tid.x;
	mov.u32 	%r54, %ctaid.x;
	mov.u32 	%r55, %ntid.x;
	mad.lo.s32 	%r56, %r54, %r55, %r53;
	setp.ge.s32 	%p1, %r56, %r52;
	setp.lt.s32 	%p2, %r52, 1;
	or.pred  	%p3, %p1, %p2;
	@%p3 bra 	$L__BB0_64;
	cvt.u16.u32 	%rs1, %r52;
	add.s32 	%r1, %r52, -2;
	add.s32 	%r2, %r52, 1;
	mov.b32 	%r108, 0;
	mov.b16 	%rs24, 0;
	mov.u16 	%rs25, %rs24;
	mov.u16 	%rs26, %rs24;
$L__BB0_2:
	xor.b16  	%rs16, %rs24, 3;
	add.s16 	%rs7, %rs16, %rs1;
	not.b32 	%r4, %r108;
	add.s32 	%r5, %r52, %r4;
	sub.s16 	%rs17, %rs1, %rs25;
	cvt.u32.u16 	%r58, %rs17;
	and.b32  	%r6, %r58, 7;
	add.s32 	%r7, %r6, -1;
	sub.s32 	%r8, %r52, %r108;
	mul.lo.s32 	%r9, %r108, %r52;
	setp.lt.u32 	%p4, %r5, 15;
	mov.u32 	%r113, %r108;
	@%p4 bra 	$L__BB0_5;
	and.b32  	%r59, %r8, -16;
	neg.s32 	%r112, %r59;
	mul.lo.s32 	%r60, %r2, %r108;
	mul.wide.u32 	%rd18, %r60, 4;
	add.s64 	%rd19, %rd2, %rd18;
	add.s64 	%rd128, %rd19, 32;
	add.s64 	%rd20, %rd1, %rd18;
	add.s64 	%rd127, %rd20, 32;
	mov.u32 	%r113, %r108;
$L__BB0_4:
	.pragma "nounroll";
	ld.global.f32 	%f1, [%rd127+-32];
	st.global.f32 	[%rd128+-32], %f1;
	ld.global.f32 	%f2, [%rd127+-28];
	st.global.f32 	[%rd128+-28], %f2;
	ld.global.f32 	%f3, [%rd127+-24];
	st.global.f32 	[%rd128+-24], %f3;
	ld.global.f32 	%f4, [%rd127+-20];
	st.global.f32 	[%rd128+-20], %f4;
	ld.global.f32 	%f5, [%rd127+-16];
	st.global.f32 	[%rd128+-16], %f5;
	ld.global.f32 	%f6, [%rd127+-12];
	st.global.f32 	[%rd128+-12], %f6;
	ld.global.f32 	%f7, [%rd127+-8];
	st.global.f32 	[%rd128+-8], %f7;
	ld.global.f32 	%f8, [%rd127+-4];
	st.global.f32 	[%rd128+-4], %f8;
	ld.global.f32 	%f9, [%rd127];
	st.global.f32 	[%rd128], %f9;
	ld.global.f32 	%f10, [%rd127+4];
	st.global.f32 	[%rd128+4], %f10;
	ld.global.f32 	%f11, [%rd127+8];
	st.global.f32 	[%rd128+8], %f11;
	ld.global.f32 	%f12, [%rd127+12];
	st.global.f32 	[%rd128+12], %f12;
	ld.global.f32 	%f13, [%rd127+16];
	st.global.f32 	[%rd128+16], %f13;
	ld.global.f32 	%f14, [%rd127+20];
	st.global.f32 	[%rd128+20], %f14;
	ld.global.f32 	%f15, [%rd127+24];
	st.global.f32 	[%rd128+24], %f15;
	ld.global.f32 	%f16, [%rd127+28];
	st.global.f32 	[%rd128+28], %f16;
	add.s32 	%r113, %r113, 16;
	add.s32 	%r112, %r112, 16;
	add.s64 	%rd128, %rd128, 64;
	add.s64 	%rd127, %rd127, 64;
	setp.eq.s32 	%p5, %r112, 0;
	@%p5 bra 	$L__BB0_5;
	bra.uni 	$L__BB0_4;
$L__BB0_5:
	and.b32  	%r61, %r8, 15;
	setp.eq.s32 	%p6, %r61, 0;
	@%p6 bra 	$L__BB0_15;
	sub.s16 	%rs18, %rs1, %rs26;
	cvt.u32.u16 	%r62, %rs18;
	and.b32  	%r12, %r62, 15;
	add.s32 	%r63, %r12, -1;
	setp.lt.u32 	%p7, %r63, 7;
	@%p7 bra 	$L__BB0_8;
	add.s32 	%r64, %r113, %r9;
	mul.wide.u32 	%rd21, %r64, 4;
	add.s64 	%rd22, %rd1, %rd21;
	ld.global.f32 	%f17, [%rd22];
	add.s64 	%rd23, %rd2, %rd21;
	st.global.f32 	[%rd23], %f17;
	cvt.u64.u32 	%rd24, %r9;
	cvt.u64.u32 	%rd25, %r113;
	add.s64 	%rd26, %rd25, %rd24;
	shl.b64 	%rd27, %rd26, 2;
	add.s64 	%rd28, %rd1, %rd27;
	ld.global.f32 	%f18, [%rd28+4];
	add.s64 	%rd29, %rd2, %rd27;
	st.global.f32 	[%rd29+4], %f18;
	ld.global.f32 	%f19, [%rd28+8];
	st.global.f32 	[%rd29+8], %f19;
	ld.global.f32 	%f20, [%rd28+12];
	st.global.f32 	[%rd29+12], %f20;
	ld.global.f32 	%f21, [%rd28+16];
	st.global.f32 	[%rd29+16], %f21;
	ld.global.f32 	%f22, [%rd28+20];
	st.global.f32 	[%rd29+20], %f22;
	ld.global.f32 	%f23, [%rd28+24];
	st.global.f32 	[%rd29+24], %f23;
	ld.global.f32 	%f24, [%rd28+28];
	st.global.f32 	[%rd29+28], %f24;
	add.s32 	%r113, %r113, 8;
$L__BB0_8:
	and.b32  	%r65, %r12, 7;
	setp.eq.s32 	%p8, %r65, 0;
	@%p8 bra 	$L__BB0_15;
	and.b32  	%r15, %r6, 3;
	setp.lt.u32 	%p9, %r7, 3;
	@%p9 bra 	$L__BB0_11;
	add.s32 	%r66, %r113, %r9;
	mul.wide.u32 	%rd30, %r66, 4;
	add.s64 	%rd31, %rd1, %rd30;
	ld.global.f32 	%f25, [%rd31];
	add.s64 	%rd32, %rd2, %rd30;
	st.global.f32 	[%rd32], %f25;
	cvt.u64.u32 	%rd33, %r9;
	cvt.u64.u32 	%rd34, %r113;
	add.s64 	%rd35, %rd34, %rd33;
	shl.b64 	%rd36, %rd35, 2;
	add.s64 	%rd37, %rd1, %rd36;
	ld.global.f32 	%f26, [%rd37+4];
	add.s64 	%rd38, %rd2, %rd36;
	st.global.f32 	[%rd38+4], %f26;
	ld.global.f32 	%f27, [%rd37+8];
	st.global.f32 	[%rd38+8], %f27;
	ld.global.f32 	%f28, [%rd37+12];
	st.global.f32 	[%rd38+12], %f28;
	add.s32 	%r113, %r113, 4;
$L__BB0_11:
	setp.eq.s32 	%p10, %r15, 0;
	@%p10 bra 	$L__BB0_15;
	add.s32 	%r67, %r113, %r9;
	mul.wide.u32 	%rd39, %r67, 4;
	add.s64 	%rd40, %rd1, %rd39;
	ld.global.f32 	%f29, [%rd40];
	add.s64 	%rd41, %rd2, %rd39;
	st.global.f32 	[%rd41], %f29;
	setp.eq.s32 	%p11, %r15, 1;
	@%p11 bra 	$L__BB0_15;
	cvt.u64.u32 	%rd42, %r9;
	cvt.u64.u32 	%rd43, %r113;
	add.s64 	%rd44, %rd43, %rd42;
	shl.b64 	%rd45, %rd44, 2;
	add.s64 	%rd6, %rd1, %rd45;
	ld.global.f32 	%f30, [%rd6+4];
	add.s64 	%rd7, %rd2, %rd45;
	st.global.f32 	[%rd7+4], %f30;
	setp.eq.s32 	%p12, %r15, 2;
	@%p12 bra 	$L__BB0_15;
	ld.global.f32 	%f31, [%rd6+8];
	st.global.f32 	[%rd7+8], %f31;
$L__BB0_15:
	add.s32 	%r68, %r9, %r108;
	mul.wide.u32 	%rd46, %r68, 4;
	add.s64 	%rd8, %rd2, %rd46;
	add.s64 	%rd9, %rd3, %rd46;
	setp.lt.u32 	%p13, %r5, 7;
	mov.u32 	%r117, %r108;
	@%p13 bra 	$L__BB0_19;
	and.b32  	%r18, %r8, -8;
	mov.b32 	%r118, 0;
	mov.u32 	%r117, %r108;
$L__BB0_17:
	.pragma "nounroll";
	setp.ne.s32 	%p14, %r117, %r108;
	@%p14 bra 	$L__BB0_49;
	mov.b32 	%r71, 1065353216;
	st.global.u32 	[%rd9], %r71;
	bra.uni 	$L__BB0_50;
$L__BB0_19:
	and.b32  	%r80, %r8, 7;
	setp.eq.s32 	%p16, %r80, 0;
	@%p16 bra 	$L__BB0_47;
	setp.lt.u32 	%p17, %r7, 3;
	@%p17 bra 	$L__BB0_34;
	setp.eq.s32 	%p18, %r117, %r108;
	@%p18 bra 	$L__BB0_23;
	mad.lo.s32 	%r81, %r117, %r52, %r108;
	mul.wide.u32 	%rd71, %r81, 4;
	add.s64 	%rd72, %rd1, %rd71;
	ld.global.f32 	%f56, [%rd72];
	ld.global.f32 	%f57, [%rd8];
	div.rn.f32 	%f58, %f56, %f57;
	add.s64 	%rd73, %rd3, %rd71;
	st.global.f32 	[%rd73], %f58;
	bra.uni 	$L__BB0_24;
$L__BB0_23:
	mov.b32 	%r82, 1065353216;
	st.global.u32 	[%rd9], %r82;
$L__BB0_24:
	add.s32 	%r24, %r117, 1;
	setp.eq.s32 	%p19, %r24, %r108;
	@%p19 bra 	$L__BB0_26;
	mad.lo.s32 	%r83, %r24, %r52, %r108;
	mul.wide.u32 	%rd74, %r83, 4;
	add.s64 	%rd75, %rd1, %rd74;
	ld.global.f32 	%f59, [%rd75];
	ld.global.f32 	%f60, [%rd8];
	div.rn.f32 	%f61, %f59, %f60;
	add.s64 	%rd76, %rd3, %rd74;
	st.global.f32 	[%rd76], %f61;
	bra.uni 	$L__BB0_27;
$L__BB0_26:
	mov.b32 	%r84, 1065353216;
	st.global.u32 	[%rd9], %r84;
$L__BB0_27:
	add.s32 	%r25, %r117, 2;
	setp.eq.s32 	%p20, %r25, %r108;
	@%p20 bra 	$L__BB0_29;
	mad.lo.s32 	%r85, %r25, %r52, %r108;
	mul.wide.u32 	%rd77, %r85, 4;
	add.s64 	%rd78, %rd1, %rd77;
	ld.global.f32 	%f62, [%rd78];
	ld.global.f32 	%f63, [%rd8];
	div.rn.f32 	%f64, %f62, %f63;
	add.s64 	%rd79, %rd3, %rd77;
	st.global.f32 	[%rd79], %f64;
	bra.uni 	$L__BB0_30;
$L__BB0_29:
	mov.b32 	%r86, 1065353216;
	st.global.u32 	[%rd9], %r86;
$L__BB0_30:
	add.s32 	%r26, %r117, 3;
	setp.eq.s32 	%p21, %r26, %r108;
	@%p21 bra 	$L__BB0_32;
	mad.lo.s32 	%r87, %r26, %r52, %r108;
	mul.wide.u32 	%rd80, %r87, 4;
	add.s64 	%rd81, %rd1, %rd80;
	ld.global.f32 	%f65, [%rd81];
	ld.global.f32 	%f66, [%rd8];
	div.rn.f32 	%f67, %f65, %f66;
	add.s64 	%rd82, %rd3, %rd80;
	st.global.f32 	[%rd82], %f67;
	bra.uni 	$L__BB0_33;
$L__BB0_32:
	mov.b32 	%r88, 1065353216;
	st.global.u32 	[%rd9], %r88;
$L__BB0_33:
	add.s32 	%r117, %r117, 4;
$L__BB0_34:
	and.b32  	%r89, %r6, 3;
	setp.eq.s32 	%p22, %r89, 0;
	@%p22 bra 	$L__BB0_47;
	sub.s16 	%rs8, %rs1, %rs24;
	and.b16  	%rs19, %rs8, 3;
	setp.eq.s16 	%p23, %rs19, 1;
	@%p23 bra 	$L__BB0_43;
	setp.eq.s32 	%p24, %r117, %r108;
	@%p24 bra 	$L__BB0_38;
	mad.lo.s32 	%r90, %r117, %r52, %r108;
	mul.wide.u32 	%rd83, %r90, 4;
	add.s64 	%rd84, %rd1, %rd83;
	ld.global.f32 	%f68, [%rd84];
	ld.global.f32 	%f69, [%rd8];
	div.rn.f32 	%f70, %f68, %f69;
	add.s64 	%rd85, %rd3, %rd83;
	st.global.f32 	[%rd85], %f70;
	bra.uni 	$L__BB0_39;
$L__BB0_38:
	mov.b32 	%r91, 1065353216;
	st.global.u32 	[%rd9], %r91;
$L__BB0_39:
	add.s32 	%r29, %r117, 1;
	setp.eq.s32 	%p25, %r29, %r108;
	@%p25 bra 	$L__BB0_41;
	mad.lo.s32 	%r92, %r29, %r52, %r108;
	mul.wide.u32 	%rd86, %r92, 4;
	add.s64 	%rd87, %rd1, %rd86;
	ld.global.f32 	%f71, [%rd87];
	ld.global.f32 	%f72, [%rd8];
	div.rn.f32 	%f73, %f71, %f72;
	add.s64 	%rd88, %rd3, %rd86;
	st.global.f32 	[%rd88], %f73;
	bra.uni 	$L__BB0_42;
$L__BB0_41:
	mov.b32 	%r93, 1065353216;
	st.global.u32 	[%rd9], %r93;
$L__BB0_42:
	add.s32 	%r117, %r117, 2;
$L__BB0_43:
	and.b16  	%rs20, %rs8, 1;
	setp.eq.b16 	%p26, %rs20, 1;
	not.pred 	%p27, %p26;
	@%p27 bra 	$L__BB0_47;
	setp.eq.s32 	%p28, %r117, %r108;
	@%p28 bra 	$L__BB0_46;
	mad.lo.s32 	%r94, %r117, %r52, %r108;
	mul.wide.u32 	%rd89, %r94, 4;
	add.s64 	%rd90, %rd1, %rd89;
	ld.global.f32 	%f74, [%rd90];
	ld.global.f32 	%f75, [%rd8];
	div.rn.f32 	%f76, %f74, %f75;
	add.s64 	%rd91, %rd3, %rd89;
	st.global.f32 	[%rd91], %f76;
	bra.uni 	$L__BB0_47;
$L__BB0_46:
	mov.b32 	%r95, 1065353216;
	st.global.u32 	[%rd9], %r95;
$L__BB0_47:
	add.s32 	%r32, %r108, 1;
	setp.ge.s32 	%p29, %r32, %r52;
	@%p29 bra 	$L__BB0_63;
	not.b16 	%rs21, %rs25;
	add.s16 	%rs22, %rs21, %rs1;
	cvt.u32.u16 	%r96, %rs22;
	and.b32  	%r97, %r96, 7;
	and.b32  	%r33, %r5, 7;
	and.b32  	%r34, %r5, -8;
	and.b32  	%r35, %r96, 3;
	and.b16  	%rs9, %rs7, 1;
	sub.s32 	%r36, %r1, %r108;
	add.s32 	%r37, %r97, -1;
	mov.u32 	%r122, %r32;
	bra.uni 	$L__BB0_60;
$L__BB0_49:
	mad.lo.s32 	%r70, %r117, %r52, %r108;
	mul.wide.u32 	%rd47, %r70, 4;
	add.s64 	%rd48, %rd1, %rd47;
	ld.global.f32 	%f32, [%rd48];
	ld.global.f32 	%f33, [%rd8];
	div.rn.f32 	%f34, %f32, %f33;
	add.s64 	%rd49, %rd3, %rd47;
	st.global.f32 	[%rd49], %f34;
$L__BB0_50:
	mad.lo.s32 	%r72, %r52, %r117, %r52;
	add.s32 	%r73, %r72, %r108;
	mul.wide.u32 	%rd50, %r73, 4;
	add.s64 	%rd51, %rd1, %rd50;
	ld.global.f32 	%f35, [%rd51];
	ld.global.f32 	%f36, [%rd8];
	div.rn.f32 	%f37, %f35, %f36;
	add.s64 	%rd52, %rd3, %rd50;
	st.global.f32 	[%rd52], %f37;
	add.s32 	%r74, %r73, %r52;
	mul.wide.u32 	%rd53, %r74, 4;
	add.s64 	%rd54, %rd1, %rd53;
	ld.global.f32 	%f38, [%rd54];
	ld.global.f32 	%f39, [%rd8];
	div.rn.f32 	%f40, %f38, %f39;
	add.s64 	%rd55, %rd3, %rd53;
	st.global.f32 	[%rd55], %f40;
	add.s32 	%r75, %r74, %r52;
	mul.wide.u32 	%rd56, %r75, 4;
	add.s64 	%rd57, %rd1, %rd56;
	ld.global.f32 	%f41, [%rd57];
	ld.global.f32 	%f42, [%rd8];
	div.rn.f32 	%f43, %f41, %f42;
	add.s64 	%rd58, %rd3, %rd56;
	st.global.f32 	[%rd58], %f43;
	add.s32 	%r76, %r75, %r52;
	mul.wide.u32 	%rd59, %r76, 4;
	add.s64 	%rd60, %rd1, %rd59;
	ld.global.f32 	%f44, [%rd60];
	ld.global.f32 	%f45, [%rd8];
	div.rn.f32 	%f46, %f44, %f45;
	add.s64 	%rd61, %rd3, %rd59;
	st.global.f32 	[%rd61], %f46;
	add.s32 	%r77, %r76, %r52;
	mul.wide.u32 	%rd62, %r77, 4;
	add.s64 	%rd63, %rd1, %rd62;
	ld.global.f32 	%f47, [%rd63];
	ld.global.f32 	%f48, [%rd8];
	div.rn.f32 	%f49, %f47, %f48;
	add.s64 	%rd64, %rd3, %rd62;
	st.global.f32 	[%rd64], %f49;
	add.s32 	%r78, %r77, %r52;
	mul.wide.u32 	%rd65, %r78, 4;
	add.s64 	%rd66, %rd1, %rd65;
	ld.global.f32 	%f50, [%rd66];
	ld.global.f32 	%f51, [%rd8];
	div.rn.f32 	%f52, %f50, %f51;
	add.s64 	%rd67, %rd3, %rd65;
	st.global.f32 	[%rd67], %f52;
	add.s32 	%r79, %r78, %r52;
	mul.wide.u32 	%rd68, %r79, 4;
	add.s64 	%rd69, %rd1, %rd68;
	ld.global.f32 	%f53, [%rd69];
	ld.global.f32 	%f54, [%rd8];
	div.rn.f32 	%f55, %f53, %f54;
	add.s64 	%rd70, %rd3, %rd68;
	st.global.f32 	[%rd70], %f55;
	add.s32 	%r117, %r117, 8;
	add.s32 	%r118, %r118, 8;
	setp.eq.s32 	%p15, %r118, %r18;
	@%p15 bra 	$L__BB0_19;
	bra.uni 	$L__BB0_17;
$L__BB0_51:
	setp.eq.s32 	%p32, %r33, 0;
	@%p32 bra 	$L__BB0_59;
	setp.lt.u32 	%p33, %r37, 3;
	@%p33 bra 	$L__BB0_54;
	ld.global.f32 	%f117, [%rd14];
	add.s32 	%r102, %r123, %r9;
	mul.wide.u32 	%rd97, %r102, 4;
	add.s64 	%rd98, %rd2, %rd97;
	ld.global.f32 	%f118, [%rd98];
	mul.f32 	%f119, %f117, %f118;
	add.s32 	%r103, %r123, %r49;
	mul.wide.u32 	%rd99, %r103, 4;
	add.s64 	%rd100, %rd1, %rd99;
	ld.global.f32 	%f120, [%rd100];
	sub.f32 	%f121, %f120, %f119;
	st.global.f32 	[%rd100], %f121;
	ld.global.f32 	%f122, [%rd14];
	cvt.u64.u32 	%rd101, %r9;
	cvt.u64.u32 	%rd102, %r123;
	add.s64 	%rd103, %rd102, %rd101;
	shl.b64 	%rd104, %rd103, 2;
	add.s64 	%rd105, %rd2, %rd104;
	ld.global.f32 	%f123, [%rd105+4];
	mul.f32 	%f124, %f122, %f123;
	cvt.u64.u32 	%rd106, %r49;
	add.s64 	%rd107, %rd102, %rd106;
	shl.b64 	%rd108, %rd107, 2;
	add.s64 	%rd109, %rd1, %rd108;
	ld.global.f32 	%f125, [%rd109+4];
	sub.f32 	%f126, %f125, %f124;
	st.global.f32 	[%rd109+4], %f126;
	ld.global.f32 	%f127, [%rd14];
	ld.global.f32 	%f128, [%rd105+8];
	mul.f32 	%f129, %f127, %f128;
	ld.global.f32 	%f130, [%rd109+8];
	sub.f32 	%f131, %f130, %f129;
	st.global.f32 	[%rd109+8], %f131;
	ld.global.f32 	%f132, [%rd14];
	ld.global.f32 	%f133, [%rd105+12];
	mul.f32 	%f134, %f132, %f133;
	ld.global.f32 	%f135, [%rd109+12];
	sub.f32 	%f136, %f135, %f134;
	st.global.f32 	[%rd109+12], %f136;
	add.s32 	%r123, %r123, 4;
$L__BB0_54:
	setp.eq.s32 	%p34, %r35, 0;
	@%p34 bra 	$L__BB0_59;
	and.b16  	%rs23, %rs7, 3;
	setp.eq.s16 	%p35, %rs23, 1;
	@%p35 bra 	$L__BB0_57;
	ld.global.f32 	%f137, [%rd14];
	add.s32 	%r104, %r123, %r9;
	mul.wide.u32 	%rd110, %r104, 4;
	add.s64 	%rd111, %rd2, %rd110;
	ld.global.f32 	%f138, [%rd111];
	mul.f32 	%f139, %f137, %f138;
	add.s32 	%r105, %r123, %r49;
	mul.wide.u32 	%rd112, %r105, 4;
	add.s64 	%rd113, %rd1, %rd112;
	ld.global.f32 	%f140, [%rd113];
	sub.f32 	%f141, %f140, %f139;
	st.global.f32 	[%rd113], %f141;
	ld.global.f32 	%f142, [%rd14];
	cvt.u64.u32 	%rd114, %r9;
	cvt.u64.u32 	%rd115, %r123;
	add.s64 	%rd116, %rd115, %rd114;
	shl.b64 	%rd117, %rd116, 2;
	add.s64 	%rd118, %rd2, %rd117;
	ld.global.f32 	%f143, [%rd118+4];
	mul.f32 	%f144, %f142, %f143;
	cvt.u64.u32 	%rd119, %r49;
	add.s64 	%rd120, %rd115, %rd119;
	shl.b64 	%rd121, %rd120, 2;
	add.s64 	%rd122, %rd1, %rd121;
	ld.global.f32 	%f145, [%rd122+4];
	sub.f32 	%f146, %f145, %f144;
	st.global.f32 	[%rd122+4], %f146;
	add.s32 	%r123, %r123, 2;
$L__BB0_57:
	setp.eq.s16 	%p36, %rs9, 0;
	@%p36 bra 	$L__BB0_59;
	ld.global.f32 	%f147, [%rd14];
	add.s32 	%r106, %r123, %r9;
	mul.wide.u32 	%rd123, %r106, 4;
	add.s64 	%rd124, %rd2, %rd123;
	ld.global.f32 	%f148, [%rd124];
	mul.f32 	%f149, %f147, %f148;
	add.s32 	%r107, %r123, %r49;
	mul.wide.u32 	%rd125, %r107, 4;
	add.s64 	%rd126, %rd1, %rd125;
	ld.global.f32 	%f150, [%rd126];
	sub.f32 	%f151, %f150, %f149;
	st.global.f32 	[%rd126], %f151;
$L__BB0_59:
	add.s32 	%r122, %r122, 1;
	setp.eq.s32 	%p37, %r122, %r52;
	@%p37 bra 	$L__BB0_63;
$L__BB0_60:
	setp.lt.u32 	%p30, %r36, 7;
	mul.lo.s32 	%r49, %r122, %r52;
	add.s32 	%r98, %r49, %r108;
	mul.wide.u32 	%rd92, %r98, 4;
	add.s64 	%rd14, %rd3, %rd92;
	mov.u32 	%r123, %r32;
	@%p30 bra 	$L__BB0_51;
	mov.u32 	%r123, %r32;
$L__BB0_62:
	.pragma "nounroll";
	ld.global.f32 	%f77, [%rd14];
	add.s32 	%r99, %r123, %r9;
	mul.wide.u32 	%rd93, %r99, 4;
	add.s64 	%rd94, %rd2, %rd93;
	ld.global.f32 	%f78, [%rd94];
	mul.f32 	%f79, %f77, %f78;
	add.s32 	%r100, %r123, %r49;
	mul.wide.u32 	%rd95, %r100, 4;
	add.s64 	%rd96, %rd1, %rd95;
	ld.global.f32 	%f80, [%rd96];
	sub.f32 	%f81, %f80, %f79;
	st.global.f32 	[%rd96], %f81;
	ld.global.f32 	%f82, [%rd14];
	ld.global.f32 	%f83, [%rd94+4];
	mul.f32 	%f84, %f82, %f83;
	ld.global.f32 	%f85, [%rd96+4];
	sub.f32 	%f86, %f85, %f84;
	st.global.f32 	[%rd96+4], %f86;
	ld.global.f32 	%f87, [%rd14];
	ld.global.f32 	%f88, [%rd94+8];
	mul.f32 	%f89, %f87, %f88;
	ld.global.f32 	%f90, [%rd96+8];
	sub.f32 	%f91, %f90, %f89;
	st.global.f32 	[%rd96+8], %f91;
	ld.global.f32 	%f92, [%rd14];
	ld.global.f32 	%f93, [%rd94+12];
	mul.f32 	%f94, %f92, %f93;
	ld.global.f32 	%f95, [%rd96+12];
	sub.f32 	%f96, %f95, %f94;
	st.global.f32 	[%rd96+12], %f96;
	ld.global.f32 	%f97, [%rd14];
	ld.global.f32 	%f98, [%rd94+16];
	mul.f32 	%f99, %f97, %f98;
	ld.global.f32 	%f100, [%rd96+16];
	sub.f32 	%f101, %f100, %f99;
	st.global.f32 	[%rd96+16], %f101;
	ld.global.f32 	%f102, [%rd14];
	ld.global.f32 	%f103, [%rd94+20];
	mul.f32 	%f104, %f102, %f103;
	ld.global.f32 	%f105, [%rd96+20];
	sub.f32 	%f106, %f105, %f104;
	st.global.f32 	[%rd96+20], %f106;
	ld.global.f32 	%f107, [%rd14];
	ld.global.f32 	%f108, [%rd94+24];
	mul.f32 	%f109, %f107, %f108;
	ld.global.f32 	%f110, [%rd96+24];
	sub.f32 	%f111, %f110, %f109;
	st.global.f32 	[%rd96+24], %f111;
	ld.global.f32 	%f112, [%rd14];
	ld.global.f32 	%f113, [%rd94+28];
	mul.f32 	%f114, %f112, %f113;
	ld.global.f32 	%f115, [%rd96+28];
	sub.f32 	%f116, %f115, %f114;
	st.global.f32 	[%rd96+28], %f116;
	add.s32 	%r123, %r123, 8;
	add.s32 	%r101, %r123, %r4;
	setp.eq.s32 	%p31, %r101, %r34;
	@%p31 bra 	$L__BB0_51;
	bra.uni 	$L__BB0_62;
$L__BB0_63:
	setp.ne.s32 	%p38, %r32, %r52;
	add.s16 	%rs26, %rs26, 1;
	add.s16 	%rs25, %rs25, 1;
	add.s16 	%rs24, %rs24, 1;
	mov.u32 	%r108, %r32;
	@%p38 bra 	$L__BB0_2;
$L__BB0_64:
	ret;

}
	// .globl	_Z20forward_substitutionPfS_S_i
.visible .entry _Z20forward_substitutionPfS_S_i(
	.param .u64 .ptr .align 1 _Z20forward_substitutionPfS_S_i_param_0,
	.param .u64 .ptr .align 1 _Z20forward_substitutionPfS_S_i_param_1,
	.param .u64 .ptr .align 1 _Z20forward_substitutionPfS_S_i_param_2,
	.param .u32 _Z20forward_substitutionPfS_S_i_param_3
)
{
	.reg .pred 	%p<7>;
	.reg .b32 	%r<27>;
	.reg .b32 	%f<28>;
	.reg .b64 	%rd<24>;

	ld.param.u64 	%rd12, [_Z20forward_substitutionPfS_S_i_param_0];
	ld.param.u64 	%rd11, [_Z20forward_substitutionPfS_S_i_param_1];
	ld.param.u64 	%rd13, [_Z20forward_substitutionPfS_S_i_param_2];
	ld.param.u32 	%r17, [_Z20forward_substitutionPfS_S_i_param_3];
	cvta.to.global.u64 	%rd1, %rd12;
	cvta.to.global.u64 	%rd2, %rd13;
	mov.u32 	%r18, %tid.x;
	mov.u32 	%r19, %ctaid.x;
	mov.u32 	%r20, %ntid.x;
	mad.lo.s32 	%r1, %r19, %r20, %r18;
	setp.ge.s32 	%p1, %r1, %r17;
	@%p1 bra 	$L__BB1_8;
	cvta.to.global.u64 	%rd14, %rd11;
	mul.wide.s32 	%rd15, %r1, 4;
	add.s64 	%rd16, %rd14, %rd15;
	ld.global.f32 	%f26, [%rd16];
	add.s64 	%rd3, %rd2, %rd15;
	st.global.f32 	[%rd3], %f26;
	setp.lt.s32 	%p2, %r1, 1;
	@%p2 bra 	$L__BB1_8;
	mul.lo.s32 	%r2, %r17, %r1;
	and.b32  	%r3, %r1, 3;
	setp.lt.u32 	%p3, %r1, 4;
	mov.b32 	%r24, 0;
	@%p3 bra 	$L__BB1_5;
	and.b32  	%r24, %r1, 2147483644;
	neg.s32 	%r23, %r24;
	add.s64 	%rd4, %rd1, 8;
	add.s64 	%rd22, %rd2, 8;
	mov.u32 	%r22, %r2;
$L__BB1_4:
	mul.wide.s32 	%rd17, %r22, 4;
	add.s64 	%rd18, %rd4, %rd17;
	ld.global.f32 	%f7, [%rd18+-8];
	ld.global.f32 	%f8, [%rd22+-8];
	mul.f32 	%f9, %f7, %f8;
	sub.f32 	%f10, %f26, %f9;
	st.global.f32 	[%rd3], %f10;
	ld.global.f32 	%f11, [%rd18+-4];
	ld.global.f32 	%f12, [%rd22+-4];
	mul.f32 	%f13, %f11, %f12;
	sub.f32 	%f14, %f10, %f13;
	st.global.f32 	[%rd3], %f14;
	ld.global.f32 	%f15, [%rd18];
	ld.global.f32 	%f16, [%rd22];
	mul.f32 	%f17, %f15, %f16;
	sub.f32 	%f18, %f14, %f17;
	st.global.f32 	[%rd3], %f18;
	ld.global.f32 	%f19, [%rd18+4];
	ld.global.f32 	%f20, [%rd22+4];
	mul.f32 	%f21, %f19, %f20;
	sub.f32 	%f26, %f18, %f21;
	st.global.f32 	[%rd3], %f26;
	add.s32 	%r23, %r23, 4;
	add.s32 	%r22, %r22, 4;
	add.s64 	%rd22, %rd22, 16;
	setp.ne.s32 	%p4, %r23, 0;
	@%p4 bra 	$L__BB1_4;
$L__BB1_5:
	setp.eq.s32 	%p5, %r3, 0;
	@%p5 bra 	$L__BB1_8;
	mul.wide.u32 	%rd19, %r24, 4;
	add.s64 	%rd23, %rd2, %rd19;
	add.s32 	%r26, %r24, %r2;
	neg.s32 	%r25, %r3;
$L__BB1_7:
	.pragma "nounroll";
	mul.wide.s32 	%rd20, %r26, 4;
	add.s64 	%rd21, %rd1, %rd20;
	ld.global.f32 	%f22, [%rd21];
	ld.global.f32 	%f23, [%rd23];
	mul.f32 	%f24, %f22, %f23;
	sub.f32 	%f26, %f26, %f24;
	st.global.f32 	[%rd3], %f26;
	add.s64 	%rd23, %rd23, 4;
	add.s32 	%r26, %r26, 1;
	add.s32 	%r25, %r25, 1;
	setp.ne.s32 	%p6, %r25, 0;
	@%p6 bra 	$L__BB1_7;
$L__BB1_8:
	ret;

}
	// .globl	_Z21backward_substitutionPfS_S_i
.visible .entry _Z21backward_substitutionPfS_S_i(
	.param .u64 .ptr .align 1 _Z21backward_substitutionPfS_S_i_param_0,
	.param .u64 .ptr .align 1 _Z21backward_substitutionPfS_S_i_param_1,
	.param .u64 .ptr .align 1 _Z21backward_substitutionPfS_S_i_param_2,
	.param .u32 _Z21backward_substitutionPfS_S_i_param_3
)
{
	.reg .pred 	%p<7>;
	.reg .b32 	%r<37>;
	.reg .b32 	%f<32>;
	.reg .b64 	%rd<22>;

	ld.param.u64 	%rd7, [_Z21backward_substitutionPfS_S_i_param_0];
	ld.param.u64 	%rd6, [_Z21backward_substitutionPfS_S_i_param_1];
	ld.param.u64 	%rd8, [_Z21backward_substitutionPfS_S_i_param_2];
	ld.param.u32 	%r22, [_Z21backward_substitutionPfS_S_i_param_3];
	cvta.to.global.u64 	%rd1, %rd7;
	cvta.to.global.u64 	%rd2, %rd8;
	mov.u32 	%r23, %tid.x;
	mov.u32 	%r24, %ctaid.x;
	mov.u32 	%r25, %ntid.x;
	mad.lo.s32 	%r1, %r24, %r25, %r23;
	setp.le.s32 	%p1, %r22, %r1;
	@%p1 bra 	$L__BB2_9;
	cvta.to.global.u64 	%rd9, %rd6;
	not.b32 	%r26, %r1;
	add.s32 	%r2, %r22, %r26;
	mul.wide.s32 	%rd10, %r2, 4;
	add.s64 	%rd11, %rd9, %rd10;
	ld.global.f32 	%f31, [%rd11];
	add.s64 	%rd3, %rd2, %rd10;
	st.global.f32 	[%rd3], %f31;
	sub.s32 	%r33, %r22, %r1;
	setp.ge.s32 	%p2, %r33, %r22;
	@%p2 bra 	$L__BB2_8;
	and.b32  	%r4, %r1, 3;
	setp.eq.s32 	%p3, %r4, 0;
	@%p3 bra 	$L__BB2_5;
	mul.lo.s32 	%r27, %r22, %r33;
	sub.s32 	%r31, %r27, %r1;
	neg.s32 	%r30, %r4;
$L__BB2_4:
	.pragma "nounroll";
	mul.wide.s32 	%rd12, %r33, 4;
	add.s64 	%rd13, %rd2, %rd12;
	mul.wide.s32 	%rd14, %r31, 4;
	add.s64 	%rd15, %rd1, %rd14;
	ld.global.f32 	%f8, [%rd15];
	ld.global.f32 	%f9, [%rd13];
	mul.f32 	%f10, %f8, %f9;
	sub.f32 	%f31, %f31, %f10;
	st.global.f32 	[%rd3], %f31;
	add.s32 	%r33, %r33, 1;
	add.s32 	%r31, %r31, 1;
	add.s32 	%r30, %r30, 1;
	setp.ne.s32 	%p4, %r30, 0;
	@%p4 bra 	$L__BB2_4;
$L__BB2_5:
	add.s32 	%r28, %r1, -1;
	setp.lt.u32 	%p5, %r28, 3;
	@%p5 bra 	$L__BB2_8;
	sub.s32 	%r35, %r33, %r22;
	add.s64 	%rd4, %rd1, 8;
	mad.lo.s32 	%r34, %r2, %r22, %r33;
	add.s64 	%rd5, %rd2, 8;
$L__BB2_7:
	mul.wide.s32 	%rd16, %r34, 4;
	add.s64 	%rd17, %rd4, %rd16;
	mul.wide.s32 	%rd18, %r33, 4;
	add.s64 	%rd19, %rd5, %rd18;
	ld.global.f32 	%f11, [%rd17+-8];
	ld.global.f32 	%f12, [%rd19+-8];
	mul.f32 	%f13, %f11, %f12;
	sub.f32 	%f14, %f31, %f13;
	st.global.f32 	[%rd3], %f14;
	ld.global.f32 	%f15, [%rd17+-4];
	ld.global.f32 	%f16, [%rd19+-4];
	mul.f32 	%f17, %f15, %f16;
	sub.f32 	%f18, %f14, %f17;
	st.global.f32 	[%rd3], %f18;
	ld.global.f32 	%f19, [%rd17];
	ld.global.f32 	%f20, [%rd19];
	mul.f32 	%f21, %f19, %f20;
	sub.f32 	%f22, %f18, %f21;
	st.global.f32 	[%rd3], %f22;
	ld.global.f32 	%f23, [%rd17+4];
	ld.global.f32 	%f24, [%rd19+4];
	mul.f32 	%f25, %f23, %f24;
	sub.f32 	%f31, %f22, %f25;
	st.global.f32 	[%rd3], %f31;
	add.s32 	%r33, %r33, 4;
	add.s32 	%r35, %r35, 4;
	add.s32 	%r34, %r34, 4;
	setp.ne.s32 	%p6, %r35, 0;
	@%p6 bra 	$L__BB2_7;
$L__BB2_8:
	mad.lo.s32 	%r29, %r2, %r22, %r2;
	mul.wide.s32 	%rd20, %r29, 4;
	add.s64 	%rd21, %rd1, %rd20;
	ld.global.f32 	%f26, [%rd21];
	div.rn.f32 	%f27, %f31, %f26;
	st.global.f32 	[%rd3], %f27;
$L__BB2_9:
	ret;

}


// ===== COMPILED SASS (sm_100) =====

	.target	sm_100

	.elftype	@"ET_EXEC"


//--------------------- .note.nv.tkinfo           --------------------------
	.section	.note.nv.tkinfo,"",@"SHT_NOTE"
	.sectionflags	@"SHF_NOTE_NV_TKINFO"
	.tkinfo
        /*0018*/ 	.word	0x00000002
        /*0030*/ 	.string	""
        /*0030*/ 	.string	"ptxas"
        /*0030*/ 	.string	"Cuda compilation tools, release 13.0, V13.0.88"
        /*0030*/ 	.string	"Build cuda_13.0.r13.0/compiler.36424714_0"
        /*0030*/ 	.string	"-arch sm_100 -m 64 "



//--------------------- .note.nv.cuinfo           --------------------------
	.section	.note.nv.cuinfo,"",@"SHT_NOTE"
	.sectionflags	@"SHF_NOTE_NV_CUINFO"
        /*0018*/ 	.short	0x0002
        /*001a*/ 	.short	0x0064
        /*001c*/ 	.short	0x0082
	.zero		2


//--------------------- .nv.info                  --------------------------
	.section	.nv.info,"",@"SHT_CUDA_INFO"
	.align	4


	//----- nvinfo : EIATTR_REGCOUNT
	.align		4
        /*0000*/ 	.byte	0x04, 0x2f
        /*0002*/ 	.short	(.L_1 - .L_0)
	.align		4
.L_0:
        /*0004*/ 	.word	index@(_Z16lu_decompositionPfS_S_i)
        /*0008*/ 	.word	0x00000021


	//----- nvinfo : EIATTR_FRAME_SIZE
	.align		4
.L_1:
        /*000c*/ 	.byte	0x04, 0x11
        /*000e*/ 	.short	(.L_3 - .L_2)
	.align		4
.L_2:
        /*0010*/ 	.word	index@($__internal_1_$__cuda_sm3x_div_rn_noftz_f32_slowpath)
        /*0014*/ 	.word	0x00000000


	//----- nvinfo : EIATTR_FRAME_SIZE
	.align		4
.L_3:
        /*0018*/ 	.byte	0x04, 0x11
        /*001a*/ 	.short	(.L_5 - .L_4)
	.align		4
.L_4:
        /*001c*/ 	.word	index@(_Z16lu_decompositionPfS_S_i)
        /*0020*/ 	.word	0x00000000


	//----- nvinfo : EIATTR_REGCOUNT
	.align		4
.L_5:
        /*0024*/ 	.byte	0x04, 0x2f
        /*0026*/ 	.short	(.L_7 - .L_6)
	.align		4
.L_6:
        /*0028*/ 	.word	index@(_Z20forward_substitutionPfS_S_i)
        /*002c*/ 	.word	0x00000018


	//----- nvinfo : EIATTR_FRAME_SIZE
	.align		4
.L_7:
        /*0030*/ 	.byte	0x04, 0x11
        /*0032*/ 	.short	(.L_9 - .L_8)
	.align		4
.L_8:
        /*0034*/ 	.word	index@(_Z20forward_substitutionPfS_S_i)
        /*0038*/ 	.word	0x00000000


	//----- nvinfo : EIATTR_REGCOUNT
	.align		4
.L_9:
        /*003c*/ 	.byte	0x04, 0x2f
        /*003e*/ 	.short	(.L_11 - .L_10)
	.align		4
.L_10:
        /*0040*/ 	.word	index@(_Z21backward_substitutionPfS_S_i)
        /*0044*/ 	.word	0x00000018


	//----- nvinfo : EIATTR_FRAME_SIZE
	.align		4
.L_11:
        /*0048*/ 	.byte	0x04, 0x11
        /*004a*/ 	.short	(.L_13 - .L_12)
	.align		4
.L_12:
        /*004c*/ 	.word	index@($__internal_0_$__cuda_sm3x_div_rn_noftz_f32_slowpath)
        /*0050*/ 	.word	0x00000000


	//----- nvinfo : EIATTR_FRAME_SIZE
	.align		4
.L_13:
        /*0054*/ 	.byte	0x04, 0x11
        /*0056*/ 	.short	(.L_15 - .L_14)
	.align		4
.L_14:
        /*0058*/ 	.word	index@(_Z21backward_substitutionPfS_S_i)
        /*005c*/ 	.word	0x00000000


	//----- nvinfo : EIATTR_MIN_STACK_SIZE
	.align		4
.L_15:
        /*0060*/ 	.byte	0x04, 0x12
        /*0062*/ 	.short	(.L_17 - .L_16)
	.align		4
.L_16:
        /*0064*/ 	.word	index@(_Z21backward_substitutionPfS_S_i)
        /*0068*/ 	.word	0x00000000


	//----- nvinfo : EIATTR_MIN_STACK_SIZE
	.align		4
.L_17:
        /*006c*/ 	.byte	0x04, 0x12
        /*006e*/ 	.short	(.L_19 - .L_18)
	.align		4
.L_18:
        /*0070*/ 	.word	index@(_Z20forward_substitutionPfS_S_i)
        /*0074*/ 	.word	0x00000000


	//----- nvinfo : EIATTR_MIN_STACK_SIZE
	.align		4
.L_19:
        /*0078*/ 	.byte	0x04, 0x12
        /*007a*/ 	.short	(.L_21 - .L_20)
	.align		4
.L_20:
        /*007c*/ 	.word	index@(_Z16lu_decompositionPfS_S_i)
        /*0080*/ 	.word	0x00000000
.L_21:


//--------------------- .nv.compat                --------------------------
	.section	.nv.compat,"",@"SHT_CUDA_COMPAT_INFO"
	.align	4
        /*0000*/ 	.byte	0x02, 0x09, 0x00, 0x00, 0x02, 0x02, 0x01, 0x00, 0x02, 0x05, 0x05, 0x00, 0x03, 0x07, 0x01, 0x01
        /*0010*/ 	.byte	0x02, 0x03, 0x00, 0x00, 0x02, 0x06, 0x01, 0x00, 0x04, 0x0b, 0x08, 0x00, 0x01, 0x00, 0x00, 0x00
        /*0020*/ 	.byte	0x00, 0x00, 0x00, 0x00


//--------------------- .nv.info._Z21backward_substitutionPfS_S_i --------------------------
	.section	.nv.info._Z21backward_substitutionPfS_S_i,"",@"SHT_CUDA_INFO"
	.sectionflags	@""
	.align	4


	//----- nvinfo : EIATTR_CUDA_API_VERSION
	.align		4
        /*0000*/ 	.byte	0x04, 0x37
        /*0002*/ 	.short	(.L_23 - .L_22)
.L_22:
        /*0004*/ 	.word	0x00000082


	//----- nvinfo : EIATTR_KPARAM_INFO
	.align		4
.L_23:
        /*0008*/ 	.byte	0x04, 0x17
        /*000a*/ 	.short	(.L_25 - .L_24)
.L_24:
        /*000c*/ 	.word	0x00000000
        /*0010*/ 	.short	0x0003
        /*0012*/ 	.short	0x0018
        /*0014*/ 	.byte	0x00, 0xf0, 0x11, 0x00


	//----- nvinfo : EIATTR_KPARAM_INFO
	.align		4
.L_25:
        /*0018*/ 	.byte	0x04, 0x17
        /*001a*/ 	.short	(.L_27 - .L_26)
.L_26:
        /*001c*/ 	.word	0x00000000
        /*0020*/ 	.short	0x0002
        /*0022*/ 	.short	0x0010
        /*0024*/ 	.byte	0x00, 0xf5, 0x21, 0x00


	//----- nvinfo : EIATTR_KPARAM_INFO
	.align		4
.L_27:
        /*0028*/ 	.byte	0x04, 0x17
        /*002a*/ 	.short	(.L_29 - .L_28)
.L_28:
        /*002c*/ 	.word	0x00000000
        /*0030*/ 	.short	0x0001
        /*0032*/ 	.short	0x0008
        /*0034*/ 	.byte	0x00, 0xf5, 0x21, 0x00


	//----- nvinfo : EIATTR_KPARAM_INFO
	.align		4
.L_29:
        /*0038*/ 	.byte	0x04, 0x17
        /*003a*/ 	.short	(.L_31 - .L_30)
.L_30:
        /*003c*/ 	.word	0x00000000
        /*0040*/ 	.short	0x0000
        /*0042*/ 	.short	0x0000
        /*0044*/ 	.byte	0x00, 0xf5, 0x21, 0x00


	//----- nvinfo : EIATTR_SPARSE_MMA_MASK
	.align		4
.L_31:
        /*0048*/ 	.byte	0x03, 0x50
        /*004a*/ 	.short	0x0000


	//----- nvinfo : EIATTR_MAXREG_COUNT
	.align		4
        /*004c*/ 	.byte	0x03, 0x1b
        /*004e*/ 	.short	0x00ff


	//----- nvinfo : EIATTR_MERCURY_ISA_VERSION
	.align		4
        /*0050*/ 	.byte	0x03, 0x5f
        /*0052*/ 	.short	0x0101


	//----- nvinfo : EIATTR_VRC_CTA_INIT_COUNT
	.align		4
        /*0054*/ 	.byte	0x02, 0x4a
	.zero		1
	.zero		1


	//----- nvinfo : EIATTR_EXIT_INSTR_OFFSETS
	.align		4
        /*0058*/ 	.byte	0x04, 0x1c
        /*005a*/ 	.short	(.L_33 - .L_32)


	//   ....[0]....
.L_32:
        /*005c*/ 	.word	0x00000070


	//   ....[1]....
        /*0060*/ 	.word	0x000005c0


	//----- nvinfo : EIATTR_CRS_STACK_SIZE
	.align		4
.L_33:
        /*0064*/ 	.byte	0x04, 0x1e
        /*0066*/ 	.short	(.L_35 - .L_34)
.L_34:
        /*0068*/ 	.word	0x00000000


	//----- nvinfo : EIATTR_CBANK_PARAM_SIZE
	.align		4
.L_35:
        /*006c*/ 	.byte	0x03, 0x19
        /*006e*/ 	.short	0x001c


	//----- nvinfo : EIATTR_PARAM_CBANK
	.align		4
        /*0070*/ 	.byte	0x04, 0x0a
        /*0072*/ 	.short	(.L_37 - .L_36)
	.align		4
.L_36:
        /*0074*/ 	.word	index@(.nv.constant0._Z21backward_substitutionPfS_S_i)
        /*0078*/ 	.short	0x0380
        /*007a*/ 	.short	0x001c


	//----- nvinfo : EIATTR_SW_WAR
	.align		4
.L_37:
        /*007c*/ 	.byte	0x04, 0x36
        /*007e*/ 	.short	(.L_39 - .L_38)
.L_38:
        /*0080*/ 	.word	0x00000008
.L_39:


//--------------------- .nv.info._Z20forward_substitutionPfS_S_i --------------------------
	.section	.nv.info._Z20forward_substitutionPfS_S_i,"",@"SHT_CUDA_INFO"
	.sectionflags	@""
	.align	4


	//----- nvinfo : EIATTR_CUDA_API_VERSION
	.align		4
        /*0000*/ 	.byte	0x04, 0x37
        /*0002*/ 	.short	(.L_41 - .L_40)
.L_40:
        /*0004*/ 	.word	0x00000082


	//----- nvinfo : EIATTR_KPARAM_INFO
	.align		4
.L_41:
        /*0008*/ 	.byte	0x04, 0x17
        /*000a*/ 	.short	(.L_43 - .L_42)
.L_42:
        /*000c*/ 	.word	0x00000000
        /*0010*/ 	.short	0x0003
        /*0012*/ 	.short	0x0018
        /*0014*/ 	.byte	0x00, 0xf0, 0x11, 0x00


	//----- nvinfo : EIATTR_KPARAM_INFO
	.align		4
.L_43:
        /*0018*/ 	.byte	0x04, 0x17
        /*001a*/ 	.short	(.L_45 - .L_44)
.L_44:
        /*001c*/ 	.word	0x00000000
        /*0020*/ 	.short	0x0002
        /*0022*/ 	.short	0x0010
        /*0024*/ 	.byte	0x00, 0xf5, 0x21, 0x00


	//----- nvinfo : EIATTR_KPARAM_INFO
	.align		4
.L_45:
        /*0028*/ 	.byte	0x04, 0x17
        /*002a*/ 	.short	(.L_47 - .L_46)
.L_46:
        /*002c*/ 	.word	0x00000000
        /*0030*/ 	.short	0x0001
        /*0032*/ 	.short	0x0008
        /*0034*/ 	.byte	0x00, 0xf5, 0x21, 0x00


	//----- nvinfo : EIATTR_KPARAM_INFO
	.align		4
.L_47:
        /*0038*/ 	.byte	0x04, 0x17
        /*003a*/ 	.short	(.L_49 - .L_48)
.L_48:
        /*003c*/ 	.word	0x00000000
        /*0040*/ 	.short	0x0000
        /*0042*/ 	.short	0x0000
        /*0044*/ 	.byte	0x00, 0xf5, 0x21, 0x00


	//----- nvinfo : EIATTR_SPARSE_MMA_MASK
	.align		4
.L_49:
        /*0048*/ 	.byte	0x03, 0x50
        /*004a*/ 	.short	0x0000


	//----- nvinfo : EIATTR_MAXREG_COUNT
	.align		4
        /*004c*/ 	.byte	0x03, 0x1b
        /*004e*/ 	.short	0x00ff


	//----- nvinfo : EIATTR_MERCURY_ISA_VERSION
	.align		4
        /*0050*/ 	.byte	0x03, 0x5f
        /*0052*/ 	.short	0x0101


	//----- nvinfo : EIATTR_VRC_CTA_INIT_COUNT
	.align		4
        /*0054*/ 	.byte	0x02, 0x4a
	.zero		1
	.zero		1


	//----- nvinfo : EIATTR_EXIT_INSTR_OFFSETS
	.align		4
        /*0058*/ 	.byte	0x04, 0x1c
        /*005a*/ 	.short	(.L_51 - .L_50)


	//   ....[0]....
.L_50:
        /*005c*/ 	.word	0x00000070


	//   ....[1]....
        /*0060*/ 	.word	0x00000100


	//   ....[2]....
        /*0064*/ 	.word	0x000003d0


	//   ....[3]....
        /*0068*/ 	.word	0x00000510


	//----- nvinfo : EIATTR_CRS_STACK_SIZE
	.align		4
.L_51:
        /*006c*/ 	.byte	0x04, 0x1e
        /*006e*/ 	.short	(.L_53 - .L_52)
.L_52:
        /*0070*/ 	.word	0x00000000


	//----- nvinfo : EIATTR_CBANK_PARAM_SIZE
	.align		4
.L_53:
        /*0074*/ 	.byte	0x03, 0x19
        /*0076*/ 	.short	0x001c


	//----- nvinfo : EIATTR_PARAM_CBANK
	.align		4
        /*0078*/ 	.byte	0x04, 0x0a
        /*007a*/ 	.short	(.L_55 - .L_54)
	.align		4
.L_54:
        /*007c*/ 	.word	index@(.nv.constant0._Z20forward_substitutionPfS_S_i)
        /*0080*/ 	.short	0x0380
        /*0082*/ 	.short	0x001c


	//----- nvinfo : EIATTR_SW_WAR
	.align		4
.L_55:
        /*0084*/ 	.byte	0x04, 0x36
        /*0086*/ 	.short	(.L_57 - .L_56)
.L_56:
        /*0088*/ 	.word	0x00000008
.L_57:


//--------------------- .nv.info._Z16lu_decompositionPfS_S_i --------------------------
	.section	.nv.info._Z16lu_decompositionPfS_S_i,"",@"SHT_CUDA_INFO"
	.sectionflags	@""
	.align	4


	//----- nvinfo : EIATTR_CUDA_API_VERSION
	.align		4
        /*0000*/ 	.byte	0x04, 0x37
        /*0002*/ 	.short	(.L_59 - .L_58)
.L_58:
        /*0004*/ 	.word	0x00000082


	//----- nvinfo : EIATTR_KPARAM_INFO
	.align		4
.L_59:
        /*0008*/ 	.byte	0x04, 0x17
        /*000a*/ 	.short	(.L_61 - .L_60)
.L_60:
        /*000c*/ 	.word	0x00000000
        /*0010*/ 	.short	0x0003
        /*0012*/ 	.short	0x0018
        /*0014*/ 	.byte	0x00, 0xf0, 0x11, 0x00


	//----- nvinfo : EIATTR_KPARAM_INFO
	.align		4
.L_61:
        /*0018*/ 	.byte	0x04, 0x17
        /*001a*/ 	.short	(.L_63 - .L_62)
.L_62:
        /*001c*/ 	.word	0x00000000
        /*0020*/ 	.short	0x0002
        /*0022*/ 	.short	0x0010
        /*0024*/ 	.byte	0x00, 0xf5, 0x21, 0x00


	//----- nvinfo : EIATTR_KPARAM_INFO
	.align		4
.L_63:
        /*0028*/ 	.byte	0x04, 0x17
        /*002a*/ 	.short	(.L_65 - .L_64)
.L_64:
        /*002c*/ 	.word	0x00000000
        /*0030*/ 	.short	0x0001
        /*0032*/ 	.short	0x0008
        /*0034*/ 	.byte	0x00, 0xf5, 0x21, 0x00


	//----- nvinfo : EIATTR_KPARAM_INFO
	.align		4
.L_65:
        /*0038*/ 	.byte	0x04, 0x17
        /*003a*/ 	.short	(.L_67 - .L_66)
.L_66:
        /*003c*/ 	.word	0x00000000
        /*0040*/ 	.short	0x0000
        /*0042*/ 	.short	0x0000
        /*0044*/ 	.byte	0x00, 0xf5, 0x21, 0x00


	//----- nvinfo : EIATTR_SPARSE_MMA_MASK
	.align		4
.L_67:
        /*0048*/ 	.byte	0x03, 0x50
        /*004a*/ 	.short	0x0000


	//----- nvinfo : EIATTR_MAXREG_COUNT
	.align		4
        /*004c*/ 	.byte	0x03, 0x1b
        /*004e*/ 	.short	0x00ff


	//----- nvinfo : EIATTR_MERCURY_ISA_VERSION
	.align		4
        /*0050*/ 	.byte	0x03, 0x5f
        /*0052*/ 	.short	0x0101


	//----- nvinfo : EIATTR_VRC_CTA_INIT_COUNT
	.align		4
        /*0054*/ 	.byte	0x02, 0x4a
	.zero		1
	.zero		1


	//----- nvinfo : EIATTR_EXIT_INSTR_OFFSETS
	.align		4
        /*0058*/ 	.byte	0x04, 0x1c
        /*005a*/ 	.short	(.L_69 - .L_68)


	//   ....[0]....
.L_68:
        /*005c*/ 	.word	0x00000080


	//   ....[1]....
        /*0060*/ 	.word	0x00002ce0


	//----- nvinfo : EIATTR_CRS_STACK_SIZE
	.align		4
.L_69:
        /*0064*/ 	.byte	0x04, 0x1e
        /*0066*/ 	.short	(.L_71 - .L_70)
.L_70:
        /*0068*/ 	.word	0x00000000


	//----- nvinfo : EIATTR_CBANK_PARAM_SIZE
	.align		4
.L_71:
        /*006c*/ 	.byte	0x03, 0x19
        /*006e*/ 	.short	0x001c


	//----- nvinfo : EIATTR_PARAM_CBANK
	.align		4
        /*0070*/ 	.byte	0x04, 0x0a
        /*0072*/ 	.short	(.L_73 - .L_72)
	.align		4
.L_72:
        /*0074*/ 	.word	index@(.nv.constant0._Z16lu_decompositionPfS_S_i)
        /*0078*/ 	.short	0x0380
        /*007a*/ 	.short	0x001c


	//----- nvinfo : EIATTR_SW_WAR
	.align		4
.L_73:
        /*007c*/ 	.byte	0x04, 0x36
        /*007e*/ 	.short	(.L_75 - .L_74)
.L_74:
        /*0080*/ 	.word	0x00000008
.L_75:


//--------------------- .nv.callgraph             --------------------------
	.section	.nv.callgraph,"",@"SHT_CUDA_CALLGRAPH"
	.align	4
	.sectionentsize	8
	.align		4
        /*0000*/ 	.word	0x00000000
	.align		4
        /*0004*/ 	.word	0xffffffff
	.align		4
        /*0008*/ 	.word	0x00000000
	.align		4
        /*000c*/ 	.word	0xfffffffe
	.align		4
        /*0010*/ 	.word	0x00000000
	.align		4
        /*0014*/ 	.word	0xfffffffd
	.align		4
        /*0018*/ 	.word	0x00000000
	.align		4
        /*001c*/ 	.word	0xfffffffc


//--------------------- .text._Z21backward_substitutionPfS_S_i --------------------------
	.section	.text._Z21backward_substitutionPfS_S_i,"ax",@progbits
	.align	128
        .global         _Z21backward_substitutionPfS_S_i
        .type           _Z21backward_substitutionPfS_S_i,@function
        .size           _Z21backward_substitutionPfS_S_i,(.L_x_81 - _Z21backward_substitutionPfS_S_i)
        .other          _Z21backward_substitutionPfS_S_i,@"STO_CUDA_ENTRY STV_DEFAULT"
_Z21backward_substitutionPfS_S_i:
.text._Z21backward_substitutionPfS_S_i:
[----:B------:R-:W-:Y:S01]  /*0000*/  LDC R1, c[0x0][0x37c] ;  /* 0x0000df00ff017b82 */ /* 0x000fe20000000800 */
[----:B------:R-:W0:Y:S07]  /*0010*/  S2R R8, SR_TID.X ;  /* 0x0000000000087919 */ /* 0x000e2e0000002100 */
[----:B------:R-:W0:Y:S01]  /*0020*/  S2UR UR4, SR_CTAID.X ;  /* 0x00000000000479c3 */ /* 0x000e220000002500 */
[----:B------:R-:W1:Y:S07]  /*0030*/  LDCU UR6, c[0x0][0x398] ;  /* 0x00007300ff0677ac */ /* 0x000e6e0008000800 */
[----:B------:R-:W0:Y:S02]  /*0040*/  LDC R3, c[0x0][0x360] ;  /* 0x0000d800ff037b82 */ /* 0x000e240000000800 */
[----:B0-----:R-:W-:-:S05]  /*0050*/  IMAD R8, R3, UR4, R8 ;  /* 0x0000000403087c24 */ /* 0x001fca000f8e0208 */
[----:B-1----:R-:W-:-:S13]  /*0060*/  ISETP.GE.AND P0, PT, R8, UR6, PT ;  /* 0x0000000608007c0c */ /* 0x002fda000bf06270 */
[----:B------:R-:W-:Y:S05]  /*0070*/  @P0 EXIT ;  /* 0x000000000000094d */ /* 0x000fea0003800000 */
[----:B------:R-:W0:Y:S01]  /*0080*/  LDC.64 R2, c[0x0][0x388] ;  /* 0x0000e200ff027b82 */ /* 0x000e220000000a00 */
[----:B------:R-:W1:Y:S01]  /*0090*/  LDCU.64 UR4, c[0x0][0x358] ;  /* 0x00006b00ff0477ac */ /* 0x000e620008000a00 */
[----:B------:R-:W-:-:S05]  /*00a0*/  LOP3.LUT R0, RZ, R8, RZ, 0x33, !PT ;  /* 0x00000008ff007212 */ /* 0x000fca00078e33ff */
[----:B------:R-:W-:Y:S01]  /*00b0*/  VIADD R0, R0, UR6 ;  /* 0x0000000600007c36 */ /* 0x000fe20008000000 */
[----:B------:R-:W2:Y:S03]  /*00c0*/  LDC.64 R6, c[0x0][0x390] ;  /* 0x0000e400ff067b82 */ /* 0x000ea60000000a00 */
[----:B0-----:R-:W-:-:S06]  /*00d0*/  IMAD.WIDE R2, R0, 0x4, R2 ;  /* 0x0000000400027825 */ /* 0x001fcc00078e0202 */
[----:B-1----:R-:W3:Y:S01]  /*00e0*/  LDG.E R3, desc[UR4][R2.64] ;  /* 0x0000000402037981 */ /* 0x002ee2000c1e1900 */
[----:B------:R-:W-:Y:S01]  /*00f0*/  IADD3 R9, PT, PT, -R8, UR6, RZ ;  /* 0x0000000608097c10 */ /* 0x000fe2000fffe1ff */
[----:B--2---:R-:W-:Y:S01]  /*0100*/  IMAD.WIDE R4, R0, 0x4, R6 ;  /* 0x0000000400047825 */ /* 0x004fe200078e0206 */
[----:B------:R-:W-:Y:S02]  /*0110*/  BSSY.RECONVERGENT B0, `(.L_x_0) ;  /* 0x0000038000007945 */ /* 0x000fe40003800200 */
[----:B------:R-:W-:Y:S02]  /*0120*/  ISETP.GE.AND P0, PT, R9, UR6, PT ;  /* 0x0000000609007c0c */ /* 0x000fe4000bf06270 */
[----:B---3--:R0:W-:Y:S11]  /*0130*/  STG.E desc[UR4][R4.64], R3 ;  /* 0x0000000304007986 */ /* 0x0081f6000c101904 */
[----:B------:R-:W-:Y:S05]  /*0140*/  @P0 BRA `(.L_x_1) ;  /* 0x0000000000d00947 */ /* 0x000fea0003800000 */
[C---:B------:R-:W-:Y:S01]  /*0150*/  LOP3.LUT P0, R2, R8.reuse, 0x3, RZ, 0xc0, !PT ;  /* 0x0000000308027812 */ /* 0x040fe2000780c0ff */
[----:B------:R-:W-:Y:S01]  /*0160*/  VIADD R10, R8, 0xffffffff ;  /* 0xffffffff080a7836 */ /* 0x000fe20000000000 */
[----:B------:R-:W-:Y:S04]  /*0170*/  BSSY.RECONVERGENT B1, `(.L_x_2) ;  /* 0x0000011000017945 */ /* 0x000fe80003800200 */
[----:B------:R-:W-:-:S07]  /*0180*/  ISETP.GE.U32.AND P1, PT, R10, 0x3, PT ;  /* 0x000000030a00780c */ /* 0x000fce0003f26070 */
[----:B------:R-:W-:Y:S06]  /*0190*/  @!P0 BRA `(.L_x_3) ;  /* 0x0000000000388947 */ /* 0x000fec0003800000 */
[----:B------:R-:W1:Y:S01]  /*01a0*/  LDC.64 R14, c[0x0][0x380] ;  /* 0x0000e000ff0e7b82 */ /* 0x000e620000000a00 */
[----:B------:R-:W-:Y:S02]  /*01b0*/  IMAD.MOV R2, RZ, RZ, -R2 ;  /* 0x000000ffff027224 */ /* 0x000fe400078e0a02 */
[----:B------:R-:W-:-:S07]  /*01c0*/  IMAD R17, R9, UR6, -R8 ;  /* 0x0000000609117c24 */ /* 0x000fce000f8e0a08 */
.L_x_4:
[----:B------:R-:W-:-:S04]  /*01d0*/  IMAD.WIDE R10, R9, 0x4, R6 ;  /* 0x00000004090a7825 */ /* 0x000fc800078e0206 */
[----:B-1----:R-:W-:Y:S02]  /*01e0*/  IMAD.WIDE R12, R17, 0x4, R14 ;  /* 0x00000004110c7825 */ /* 0x002fe400078e020e */
[----:B------:R-:W0:Y:S04]  /*01f0*/  LDG.E R10, desc[UR4][R10.64] ;  /* 0x000000040a0a7981 */ /* 0x000e28000c1e1900 */
[----:B------:R-:W0:Y:S01]  /*0200*/  LDG.E R12, desc[UR4][R12.64] ;  /* 0x000000040c0c7981 */ /* 0x000e22000c1e1900 */
[----:B------:R-:W-:Y:S02]  /*0210*/  VIADD R2, R2, 0x1 ;  /* 0x0000000102027836 */ /* 0x000fe40000000000 */
[----:B------:R-:W-:Y:S02]  /*0220*/  VIADD R9, R9, 0x1 ;  /* 0x0000000109097836 */ /* 0x000fe40000000000 */
[----:B------:R-:W-:Y:S01]  /*0230*/  VIADD R17, R17, 0x1 ;  /* 0x0000000111117836 */ /* 0x000fe20000000000 */
[----:B------:R-:W-:Y:S01]  /*0240*/  ISETP.NE.AND P0, PT, R2, RZ, PT ;  /* 0x000000ff0200720c */ /* 0x000fe20003f05270 */
[----:B0-2---:R-:W-:-:S05]  /*0250*/  FFMA R3, -R12, R10, R3 ;  /* 0x0000000a0c037223 */ /* 0x005fca0000000103 */
[----:B------:R2:W-:Y:S07]  /*0260*/  STG.E desc[UR4][R4.64], R3 ;  /* 0x0000000304007986 */ /* 0x0005ee000c101904 */
[----:B------:R-:W-:Y:S05]  /*0270*/  @P0 BRA `(.L_x_4) ;  /* 0xfffffffc00d40947 */ /* 0x000fea000383ffff */
.L_x_3:
[----:B------:R-:W-:Y:S05]  /*0280*/  BSYNC.RECONVERGENT B1 ;  /* 0x0000000000017941 */ /* 0x000fea0003800200 */
.L_x_2:
[----:B------:R-:W-:Y:S05]  /*0290*/  @!P1 BRA `(.L_x_1) ;  /* 0x00000000007c9947 */ /* 0x000fea0003800000 */
[----:B------:R-:W1:Y:S01]  /*02a0*/  LDC.64 R6, c[0x0][0x380] ;  /* 0x0000e000ff067b82 */ /* 0x000e620000000a00 */
[----:B------:R-:W-:Y:S01]  /*02b0*/  IADD3 R2, PT, PT, R9, -UR6, RZ ;  /* 0x8000000609027c10 */ /* 0x000fe2000fffe0ff */
[----:B------:R-:W-:-:S06]  /*02c0*/  IMAD R17, R0, UR6, R9 ;  /* 0x0000000600117c24 */ /* 0x000fcc000f8e0209 */
[----:B------:R-:W3:Y:S01]  /*02d0*/  LDC.64 R10, c[0x0][0x390] ;  /* 0x0000e400ff0a7b82 */ /* 0x000ee20000000a00 */
[----:B-1----:R-:W-:-:S05]  /*02e0*/  IADD3 R6, P0, PT, R6, 0x8, RZ ;  /* 0x0000000806067810 */ /* 0x002fca0007f1e0ff */
[----:B------:R-:W-:Y:S01]  /*02f0*/  IMAD.X R7, RZ, RZ, R7, P0 ;  /* 0x000000ffff077224 */ /* 0x000fe200000e0607 */
[----:B---3--:R-:W-:-:S05]  /*0300*/  IADD3 R10, P1, PT, R10, 0x8, RZ ;  /* 0x000000080a0a7810 */ /* 0x008fca0007f3e0ff */
[----:B------:R-:W-:-:S08]  /*0310*/  IMAD.X R11, RZ, RZ, R11, P1 ;  /* 0x000000ffff0b7224 */ /* 0x000fd000008e060b */
.L_x_5:
[----:B------:R-:W-:-:S04]  /*0320*/  IMAD.WIDE R14, R17, 0x4, R6 ;  /* 0x00000004110e7825 */ /* 0x000fc800078e0206 */
[----:B------:R-:W-:Y:S01]  /*0330*/  IMAD.WIDE R12, R9, 0x4, R10 ;  /* 0x00000004090c7825 */ /* 0x000fe200078e020a */
[----:B------:R-:W0:Y:S04]  /*0340*/  LDG.E R8, desc[UR4][R14.64+-0x8] ;  /* 0xfffff8040e087981 */ /* 0x000e28000c1e1900 */
[----:B------:R-:W0:Y:S02]  /*0350*/  LDG.E R16, desc[UR4][R12.64+-0x8] ;  /* 0xfffff8040c107981 */ /* 0x000e24000c1e1900 */
[----:B012---:R-:W-:-:S05]  /*0360*/  FFMA R3, -R8, R16, R3 ;  /* 0x0000001008037223 */ /* 0x007fca0000000103 */
[----:B------:R0:W-:Y:S04]  /*0370*/  STG.E desc[UR4][R4.64], R3 ;  /* 0x0000000304007986 */ /* 0x0001e8000c101904 */
[----:B------:R-:W2:Y:S04]  /*0380*/  LDG.E R8, desc[UR4][R14.64+-0x4] ;  /* 0xfffffc040e087981 */ /* 0x000ea8000c1e1900 */
[----:B------:R-:W2:Y:S02]  /*0390*/  LDG.E R16, desc[UR4][R12.64+-0x4] ;  /* 0xfffffc040c107981 */ /* 0x000ea4000c1e1900 */
[----:B--2---:R-:W-:-:S05]  /*03a0*/  FFMA R19, -R8, R16, R3 ;  /* 0x0000001008137223 */ /* 0x004fca0000000103 */
[----:B------:R1:W-:Y:S04]  /*03b0*/  STG.E desc[UR4][R4.64], R19 ;  /* 0x0000001304007986 */ /* 0x0003e8000c101904 */
[----:B------:R-:W2:Y:S04]  /*03c0*/  LDG.E R8, desc[UR4][R14.64] ;  /* 0x000000040e087981 */ /* 0x000ea8000c1e1900 */
[----:B------:R-:W2:Y:S02]  /*03d0*/  LDG.E R16, desc[UR4][R12.64] ;  /* 0x000000040c107981 */ /* 0x000ea4000c1e1900 */
[----:B--2---:R-:W-:-:S05]  /*03e0*/  FFMA R21, -R8, R16, R19 ;  /* 0x0000001008157223 */ /* 0x004fca0000000113 */
[----:B------:R1:W-:Y:S04]  /*03f0*/  STG.E desc[UR4][R4.64], R21 ;  /* 0x0000001504007986 */ /* 0x0003e8000c101904 */
[----:B------:R-:W0:Y:S04]  /*0400*/  LDG.E R8, desc[UR4][R14.64+0x4] ;  /* 0x000004040e087981 */ /* 0x000e28000c1e1900 */
[----:B------:R-:W0:Y:S01]  /*0410*/  LDG.E R16, desc[UR4][R12.64+0x4] ;  /* 0x000004040c107981 */ /* 0x000e22000c1e1900 */
[----:B------:R-:W-:Y:S01]  /*0420*/  VIADD R2, R2, 0x4 ;  /* 0x0000000402027836 */ /* 0x000fe20000000000 */
[----:B------:R-:W-:Y:S01]  /*0430*/  IADD3 R17, PT, PT, R17, 0x4, RZ ;  /* 0x0000000411117810 */ /* 0x000fe20007ffe0ff */
[----:B------:R-:W-:-:S03]  /*0440*/  VIADD R9, R9, 0x4 ;  /* 0x0000000409097836 */ /* 0x000fc60000000000 */
[----:B------:R-:W-:Y:S01]  /*0450*/  ISETP.NE.AND P0, PT, R2, RZ, PT ;  /* 0x000000ff0200720c */ /* 0x000fe20003f05270 */
[----:B0-----:R-:W-:-:S05]  /*0460*/  FFMA R3, -R8, R16, R21 ;  /* 0x0000001008037223 */ /* 0x001fca0000000115 */
[----:B------:R1:W-:Y:S07]  /*0470*/  STG.E desc[UR4][R4.64], R3 ;  /* 0x0000000304007986 */ /* 0x0003ee000c101904 */
[----:B------:R-:W-:Y:S05]  /*0480*/  @P0 BRA `(.L_x_5) ;  /* 0xfffffffc00a40947 */ /* 0x000fea000383ffff */
.L_x_1:
[----:B------:R-:W-:Y:S05]  /*0490*/  BSYNC.RECONVERGENT B0 ;  /* 0x0000000000007941 */ /* 0x000fea0003800200 */
.L_x_0:
[----:B------:R-:W3:Y:S01]  /*04a0*/  LDC.64 R6, c[0x0][0x380] ;  /* 0x0000e000ff067b82 */ /* 0x000ee20000000a00 */
[----:B------:R-:W-:-:S04]  /*04b0*/  IMAD R9, R0, UR6, R0 ;  /* 0x0000000600097c24 */ /* 0x000fc8000f8e0200 */
[----:B---3--:R-:W-:-:S06]  /*04c0*/  IMAD.WIDE R6, R9, 0x4, R6 ;  /* 0x0000000409067825 */ /* 0x008fcc00078e0206 */
[----:B------:R-:W3:Y:S01]  /*04d0*/  LDG.E R6, desc[UR4][R6.64] ;  /* 0x0000000406067981 */ /* 0x000ee2000c1e1900 */
[----:B------:R-:W-:Y:S01]  /*04e0*/  BSSY.RECONVERGENT B0, `(.L_x_6) ;  /* 0x000000c000007945 */ /* 0x000fe20003800200 */
[----:B---3--:R-:W3:Y:S08]  /*04f0*/  MUFU.RCP R9, R6 ;  /* 0x0000000600097308 */ /* 0x008ef00000001000 */
[----:B------:R-:W4:Y:S01]  /*0500*/  FCHK P0, R3, R6 ;  /* 0x0000000603007302 */ /* 0x000f220000000000 */
[----:B---3--:R-:W-:-:S04]  /*0510*/  FFMA R0, -R6, R9, 1 ;  /* 0x3f80000006007423 */ /* 0x008fc80000000109 */
[----:B------:R-:W-:-:S04]  /*0520*/  FFMA R0, R9, R0, R9 ;  /* 0x0000000009007223 */ /* 0x000fc80000000009 */
[----:B------:R-:W-:-:S04]  /*0530*/  FFMA R9, R0, R3, RZ ;  /* 0x0000000300097223 */ /* 0x000fc800000000ff */
[----:B------:R-:W-:-:S04]  /*0540*/  FFMA R2, -R6, R9, R3 ;  /* 0x0000000906027223 */ /* 0x000fc80000000103 */
[----:B------:R-:W-:Y:S01]  /*0550*/  FFMA R9, R0, R2, R9 ;  /* 0x0000000200097223 */ /* 0x000fe20000000009 */
[----:B----4-:R-:W-:Y:S06]  /*0560*/  @!P0 BRA `(.L_x_7) ;  /* 0x00000000000c8947 */ /* 0x010fec0003800000 */
[----:B------:R-:W-:-:S07]  /*0570*/  MOV R2, 0x590 ;  /* 0x0000059000027802 */ /* 0x000fce0000000f00 */
[----:B012---:R-:W-:Y:S05]  /*0580*/  CALL.REL.NOINC `($__internal_0_$__cuda_sm3x_div_rn_noftz_f32_slowpath) ;  /* 0x0000000000107944 */ /* 0x007fea0003c00000 */
[----:B------:R-:W-:-:S07]  /*0590*/  IMAD.MOV.U32 R9, RZ, RZ, R0 ;  /* 0x000000ffff097224 */ /* 0x000fce00078e0000 */
.L_x_7:
[----:B------:R-:W-:Y:S05]  /*05a0*/  BSYNC.RECONVERGENT B0 ;  /* 0x0000000000007941 */ /* 0x000fea0003800200 */
.L_x_6:
[----:B------:R-:W-:Y:S01]  /*05b0*/  STG.E desc[UR4][R4.64], R9 ;  /* 0x0000000904007986 */ /* 0x000fe2000c101904 */
[----:B------:R-:W-:Y:S05]  /*05c0*/  EXIT ;  /* 0x000000000000794d */ /* 0x000fea0003800000 */
        .weak           $__internal_0_$__cuda_sm3x_div_rn_noftz_f32_slowpath
        .type           $__internal_0_$__cuda_sm3x_div_rn_noftz_f32_slowpath,@function
        .size           $__internal_0_$__cuda_sm3x_div_rn_noftz_f32_slowpath,(.L_x_81 - $__internal_0_$__cuda_sm3x_div_rn_noftz_f32_slowpath)
$__internal_0_$__cuda_sm3x_div_rn_noftz_f32_slowpath:
[----:B------:R-:W-:Y:S01]  /*05d0*/  SHF.R.U32.HI R7, RZ, 0x17, R6 ;  /* 0x00000017ff077819 */ /* 0x000fe20000011606 */
[----:B------:R-:W-:Y:S01]  /*05e0*/  BSSY.RECONVERGENT B1, `(.L_x_8) ;  /* 0x0000063000017945 */ /* 0x000fe20003800200 */
[----:B------:R-:W-:Y:S02]  /*05f0*/  SHF.R.U32.HI R0, RZ, 0x17, R3 ;  /* 0x00000017ff007819 */ /* 0x000fe40000011603 */
[----:B------:R-:W-:Y:S02]  /*0600*/  LOP3.LUT R7, R7, 0xff, RZ, 0xc0, !PT ;  /* 0x000000ff07077812 */ /* 0x000fe400078ec0ff */
[----:B------:R-:W-:-:S03]  /*0610*/  LOP3.LUT R12, R0, 0xff, RZ, 0xc0, !PT ;  /* 0x000000ff000c7812 */ /* 0x000fc600078ec0ff */
[----:B------:R-:W-:Y:S02]  /*0620*/  VIADD R9, R7, 0xffffffff ;  /* 0xffffffff07097836 */ /* 0x000fe40000000000 */
[----:B------:R-:W-:-:S03]  /*0630*/  VIADD R10, R12, 0xffffffff ;  /* 0xffffffff0c0a7836 */ /* 0x000fc60000000000 */
[----:B------:R-:W-:-:S04]  /*0640*/  ISETP.GT.U32.AND P0, PT, R9, 0xfd, PT ;  /* 0x000000fd0900780c */ /* 0x000fc80003f04070 */
[----:B------:R-:W-:-:S13]  /*0650*/  ISETP.GT.U32.OR P0, PT, R10, 0xfd, P0 ;  /* 0x000000fd0a00780c */ /* 0x000fda0000704470 */
[----:B------:R-:W-:Y:S01]  /*0660*/  @!P0 IMAD.MOV.U32 R8, RZ, RZ, RZ ;  /* 0x000000ffff088224 */ /* 0x000fe200078e00ff */
[----:B------:R-:W-:Y:S06]  /*0670*/  @!P0 BRA `(.L_x_9) ;  /* 0x0000000000608947 */ /* 0x000fec0003800000 */
[----:B------:R-:W-:Y:S02]  /*0680*/  FSETP.GTU.FTZ.AND P0, PT, |R3|, +INF , PT ;  /* 0x7f8000000300780b */ /* 0x000fe40003f1c200 */
[----:B------:R-:W-:Y:S02]  /*0690*/  FSETP.GTU.FTZ.AND P1, PT, |R6|, +INF , PT ;  /* 0x7f8000000600780b */ /* 0x000fe40003f3c200 */
[----:B------:R-:W-:Y:S02]  /*06a0*/  MOV R0, R6 ;  /* 0x0000000600007202 */ /* 0x000fe40000000f00 */
[----:B------:R-:W-:-:S13]  /*06b0*/  PLOP3.LUT P0, PT, P0, P1, PT, 0xf8, 0x8f ;  /* 0x00000000008f781c */ /* 0x000fda0000703f70 */
[----:B------:R-:W-:Y:S05]  /*06c0*/  @P0 BRA `(.L_x_10) ;  /* 0x00000004004c0947 */ /* 0x000fea0003800000 */
[----:B------:R-:W-:-:S13]  /*06d0*/  LOP3.LUT P0, RZ, R6, 0x7fffffff, R3, 0xc8, !PT ;  /* 0x7fffffff06ff7812 */ /* 0x000fda000780c803 */
[----:B------:R-:W-:Y:S05]  /*06e0*/  @!P0 BRA `(.L_x_11) ;  /* 0x00000004003c8947 */ /* 0x000fea0003800000 */
[C---:B------:R-:W-:Y:S02]  /*06f0*/  FSETP.NEU.FTZ.AND P2, PT, |R3|.reuse, +INF , PT ;  /* 0x7f8000000300780b */ /* 0x040fe40003f5d200 */
[----:B------:R-:W-:Y:S02]  /*0700*/  FSETP.NEU.FTZ.AND P1, PT, |R0|, +INF , PT ;  /* 0x7f8000000000780b */ /* 0x000fe40003f3d200 */
[----:B------:R-:W-:-:S11]  /*0710*/  FSETP.NEU.FTZ.AND P0, PT, |R3|, +INF , PT ;  /* 0x7f8000000300780b */ /* 0x000fd60003f1d200 */
[----:B------:R-:W-:Y:S05]  /*0720*/  @!P1 BRA !P2, `(.L_x_11) ;  /* 0x00000004002c9947 */ /* 0x000fea0005000000 */
[----:B------:R-:W-:-:S04]  /*0730*/  LOP3.LUT P2, RZ, R3, 0x7fffffff, RZ, 0xc0, !PT ;  /* 0x7fffffff03ff7812 */ /* 0x000fc8000784c0ff */
[----:B------:R-:W-:-:S13]  /*0740*/  PLOP3.LUT P1, PT, P1, P2, PT, 0x2f, 0xf2 ;  /* 0x0000000000f2781c */ /* 0x000fda0000f24577 */
[----:B------:R-:W-:Y:S05]  /*0750*/  @P1 BRA `(.L_x_12) ;  /* 0x0000000400181947 */ /* 0x000fea0003800000 */
[----:B------:R-:W-:-:S04]  /*0760*/  LOP3.LUT P1, RZ, R6, 0x7fffffff, RZ, 0xc0, !PT ;  /* 0x7fffffff06ff7812 */ /* 0x000fc8000782c0ff */
[----:B------:R-:W-:-:S13]  /*0770*/  PLOP3.LUT P0, PT, P0, P1, PT, 0x2f, 0xf2 ;  /* 0x0000000000f2781c */ /* 0x000fda0000702577 */
[----:B------:R-:W-:Y:S05]  /*0780*/  @P0 BRA `(.L_x_13) ;  /* 0x0000000400000947 */ /* 0x000fea0003800000 */
[----:B------:R-:W-:Y:S02]  /*0790*/  ISETP.GE.AND P0, PT, R10, RZ, PT ;  /* 0x000000ff0a00720c */ /* 0x000fe40003f06270 */
[----:B------:R-:W-:-:S11]  /*07a0*/  ISETP.GE.AND P1, PT, R9, RZ, PT ;  /* 0x000000ff0900720c */ /* 0x000fd60003f26270 */
[----:B------:R-:W-:Y:S02]  /*07b0*/  @P0 IMAD.MOV.U32 R8, RZ, RZ, RZ ;  /* 0x000000ffff080224 */ /* 0x000fe400078e00ff */
[----:B------:R-:W-:Y:S01]  /*07c0*/  @!P0 FFMA R3, R3, 1.84467440737095516160e+19, RZ ;  /* 0x5f80000003038823 */ /* 0x000fe200000000ff */
[----:B------:R-:W-:Y:S02]  /*07d0*/  @!P0 IMAD.MOV.U32 R8, RZ, RZ, -0x40 ;  /* 0xffffffc0ff088424 */ /* 0x000fe400078e00ff */
[----:B------:R-:W-:Y:S02]  /*07e0*/  @!P1 FFMA R6, R0, 1.84467440737095516160e+19, RZ ;  /* 0x5f80000000069823 */ /* 0x000fe400000000ff */
[----:B------:R-:W-:-:S07]  /*07f0*/  @!P1 VIADD R8, R8, 0x40 ;  /* 0x0000004008089836 */ /* 0x000fce0000000000 */
.L_x_9:
[----:B------:R-:W-:Y:S01]  /*0800*/  LEA R9, R7, 0xc0800000, 0x17 ;  /* 0xc080000007097811 */ /* 0x000fe200078eb8ff */
[----:B------:R-:W-:Y:S04]  /*0810*/  BSSY.RECONVERGENT B2, `(.L_x_14) ;  /* 0x0000036000027945 */ /* 0x000fe80003800200 */
[----:B------:R-:W-:Y:S01]  /*0820*/  IMAD.IADD R9, R6, 0x1, -R9 ;  /* 0x0000000106097824 */ /* 0x000fe200078e0a09 */
[----:B------:R-:W-:-:S03]  /*0830*/  IADD3 R6, PT, PT, R12, -0x7f, RZ ;  /* 0xffffff810c067810 */ /* 0x000fc60007ffe0ff */
[----:B------:R-:W0:Y:S01]  /*0840*/  MUFU.RCP R10, R9 ;  /* 0x00000009000a7308 */ /* 0x000e220000001000 */
[----:B------:R-:W-:Y:S01]  /*0850*/  FADD.FTZ R11, -R9, -RZ ;  /* 0x800000ff090b7221 */ /* 0x000fe20000010100 */
[C---:B------:R-:W-:Y:S01]  /*0860*/  IMAD R0, R6.reuse, -0x800000, R3 ;  /* 0xff80000006007824 */ /* 0x040fe200078e0203 */
[----:B------:R-:W-:-:S05]  /*0870*/  IADD3 R7, PT, PT, R6, 0x7f, -R7 ;  /* 0x0000007f06077810 */ /* 0x000fca0007ffe807 */
[----:B------:R-:W-:Y:S02]  /*0880*/  IMAD.IADD R7, R7, 0x1, R8 ;  /* 0x0000000107077824 */ /* 0x000fe400078e0208 */
[----:B0-----:R-:W-:-:S04]  /*0890*/  FFMA R13, R10, R11, 1 ;  /* 0x3f8000000a0d7423 */ /* 0x001fc8000000000b */
[----:B------:R-:W-:-:S04]  /*08a0*/  FFMA R12, R10, R13, R10 ;  /* 0x0000000d0a0c7223 */ /* 0x000fc8000000000a */
[----:B------:R-:W-:-:S04]  /*08b0*/  FFMA R3, R0, R12, RZ ;  /* 0x0000000c00037223 */ /* 0x000fc800000000ff */
[----:B------:R-:W-:-:S04]  /*08c0*/  FFMA R10, R11, R3, R0 ;  /* 0x000000030b0a7223 */ /* 0x000fc80000000000 */
[----:B------:R-:W-:-:S04]  /*08d0*/  FFMA R13, R12, R10, R3 ;  /* 0x0000000a0c0d7223 */ /* 0x000fc80000000003 */
[----:B------:R-:W-:-:S04]  /*08e0*/  FFMA R10, R11, R13, R0 ;  /* 0x0000000d0b0a7223 */ /* 0x000fc80000000000 */
[----:B------:R-:W-:-:S05]  /*08f0*/  FFMA R0, R12, R10, R13 ;  /* 0x0000000a0c007223 */ /* 0x000fca000000000d */
[----:B------:R-:W-:-:S04]  /*0900*/  SHF.R.U32.HI R3, RZ, 0x17, R0 ;  /* 0x00000017ff037819 */ /* 0x000fc80000011600 */
[----:B------:R-:W-:-:S05]  /*0910*/  LOP3.LUT R3, R3, 0xff, RZ, 0xc0, !PT ;  /* 0x000000ff03037812 */ /* 0x000fca00078ec0ff */
[----:B------:R-:W-:-:S04]  /*0920*/  IMAD.IADD R9, R3, 0x1, R7 ;  /* 0x0000000103097824 */ /* 0x000fc800078e0207 */
[----:B------:R-:W-:-:S05]  /*0930*/  VIADD R3, R9, 0xffffffff ;  /* 0xffffffff09037836 */ /* 0x000fca0000000000 */
[----:B------:R-:W-:-:S13]  /*0940*/  ISETP.GE.U32.AND P0, PT, R3, 0xfe, PT ;  /* 0x000000fe0300780c */ /* 0x000fda0003f06070 */
[----:B------:R-:W-:Y:S05]  /*0950*/  @!P0 BRA `(.L_x_15) ;  /* 0x0000000000808947 */ /* 0x000fea0003800000 */
[----:B------:R-:W-:-:S13]  /*0960*/  ISETP.GT.AND P0, PT, R9, 0xfe, PT ;  /* 0x000000fe0900780c */ /* 0x000fda0003f04270 */
[----:B------:R-:W-:Y:S05]  /*0970*/  @P0 BRA `(.L_x_16) ;  /* 0x00000000006c0947 */ /* 0x000fea0003800000 */
[----:B------:R-:W-:-:S13]  /*0980*/  ISETP.GE.AND P0, PT, R9, 0x1, PT ;  /* 0x000000010900780c */ /* 0x000fda0003f06270 */
[----:B------:R-:W-:Y:S05]  /*0990*/  @P0 BRA `(.L_x_17) ;  /* 0x0000000000740947 */ /* 0x000fea0003800000 */
[----:B------:R-:W-:Y:S02]  /*09a0*/  ISETP.GE.AND P0, PT, R9, -0x18, PT ;  /* 0xffffffe80900780c */ /* 0x000fe40003f06270 */
[----:B------:R-:W-:-:S11]  /*09b0*/  LOP3.LUT R0, R0, 0x80000000, RZ, 0xc0, !PT ;  /* 0x8000000000007812 */ /* 0x000fd600078ec0ff */
[----:B------:R-:W-:Y:S05]  /*09c0*/  @!P0 BRA `(.L_x_17) ;  /* 0x0000000000688947 */ /* 0x000fea0003800000 */
[CCC-:B------:R-:W-:Y:S01]  /*09d0*/  FFMA.RZ R3, R12.reuse, R10.reuse, R13.reuse ;  /* 0x0000000a0c037223 */ /* 0x1c0fe2000000c00d */
[C---:B------:R-:W-:Y:S02]  /*09e0*/  VIADD R8, R9.reuse, 0x20 ;  /* 0x0000002009087836 */ /* 0x040fe40000000000 */
[CCC-:B------:R-:W-:Y:S01]  /*09f0*/  FFMA.RM R6, R12.reuse, R10.reuse, R13.reuse ;  /* 0x0000000a0c067223 */ /* 0x1c0fe2000000400d */
[----:B------:R-:W-:Y:S02]  /*0a00*/  ISETP.NE.AND P2, PT, R9, RZ, PT ;  /* 0x000000ff0900720c */ /* 0x000fe40003f45270 */
[----:B------:R-:W-:Y:S01]  /*0a10*/  LOP3.LUT R7, R3, 0x7fffff, RZ, 0xc0, !PT ;  /* 0x007fffff03077812 */ /* 0x000fe200078ec0ff */
[----:B------:R-:W-:Y:S01]  /*0a20*/  FFMA.RP R3, R12, R10, R13 ;  /* 0x0000000a0c037223 */ /* 0x000fe2000000800d */
[----:B------:R-:W-:Y:S02]  /*0a30*/  ISETP.NE.AND P1, PT, R9, RZ, PT ;  /* 0x000000ff0900720c */ /* 0x000fe40003f25270 */
[----:B------:R-:W-:-:S02]  /*0a40*/  LOP3.LUT R7, R7, 0x800000, RZ, 0xfc, !PT ;  /* 0x0080000007077812 */ /* 0x000fc400078efcff */
[----:B------:R-:W-:Y:S02]  /*0a50*/  IADD3 R9, PT, PT, -R9, RZ, RZ ;  /* 0x000000ff09097210 */ /* 0x000fe40007ffe1ff */
[----:B------:R-:W-:Y:S02]  /*0a60*/  SHF.L.U32 R8, R7, R8, RZ ;  /* 0x0000000807087219 */ /* 0x000fe400000006ff */
[----:B------:R-:W-:Y:S02]  /*0a70*/  FSETP.NEU.FTZ.AND P0, PT, R3, R6, PT ;  /* 0x000000060300720b */ /* 0x000fe40003f1d000 */
[----:B------:R-:W-:Y:S02]  /*0a80*/  SEL R6, R9, RZ, P2 ;  /* 0x000000ff09067207 */ /* 0x000fe40001000000 */
[----:B------:R-:W-:Y:S02]  /*0a90*/  ISETP.NE.AND P1, PT, R8, RZ, P1 ;  /* 0x000000ff0800720c */ /* 0x000fe40000f25270 */
[----:B------:R-:W-:-:S02]  /*0aa0*/  SHF.R.U32.HI R6, RZ, R6, R7 ;  /* 0x00000006ff067219 */ /* 0x000fc40000011607 */
[----:B------:R-:W-:Y:S02]  /*0ab0*/  PLOP3.LUT P0, PT, P0, P1, PT, 0xf8, 0x8f ;  /* 0x00000000008f781c */ /* 0x000fe40000703f70 */
[----:B------:R-:W-:Y:S02]  /*0ac0*/  SHF.R.U32.HI R8, RZ, 0x1, R6 ;  /* 0x00000001ff087819 */ /* 0x000fe40000011606 */
[----:B------:R-:W-:-:S04]  /*0ad0*/  SEL R3, RZ, 0x1, !P0 ;  /* 0x00000001ff037807 */ /* 0x000fc80004000000 */
[----:B------:R-:W-:-:S04]  /*0ae0*/  LOP3.LUT R3, R3, 0x1, R8, 0xf8, !PT ;  /* 0x0000000103037812 */ /* 0x000fc800078ef808 */
[----:B------:R-:W-:-:S05]  /*0af0*/  LOP3.LUT R3, R3, R6, RZ, 0xc0, !PT ;  /* 0x0000000603037212 */ /* 0x000fca00078ec0ff */
[----:B------:R-:W-:-:S05]  /*0b00*/  IMAD.IADD R3, R8, 0x1, R3 ;  /* 0x0000000108037824 */ /* 0x000fca00078e0203 */
[----:B------:R-:W-:Y:S01]  /*0b10*/  LOP3.LUT R0, R3, R0, RZ, 0xfc, !PT ;  /* 0x0000000003007212 */ /* 0x000fe200078efcff */
[----:B------:R-:W-:Y:S06]  /*0b20*/  BRA `(.L_x_17) ;  /* 0x0000000000107947 */ /* 0x000fec0003800000 */
.L_x_16:
[----:B------:R-:W-:-:S04]  /*0b30*/  LOP3.LUT R0, R0, 0x80000000, RZ, 0xc0, !PT ;  /* 0x8000000000007812 */ /* 0x000fc800078ec0ff */
[----:B------:R-:W-:Y:S01]  /*0b40*/  LOP3.LUT R0, R0, 0x7f800000, RZ, 0xfc, !PT ;  /* 0x7f80000000007812 */ /* 0x000fe200078efcff */
[----:B------:R-:W-:Y:S06]  /*0b50*/  BRA `(.L_x_17) ;  /* 0x0000000000047947 */ /* 0x000fec0003800000 */
.L_x_15:
[----:B------:R-:W-:-:S07]  /*0b60*/  IMAD R0, R7, 0x800000, R0 ;  /* 0x0080000007007824 */ /* 0x000fce00078e0200 */
.L_x_17:
[----:B------:R-:W-:Y:S05]  /*0b70*/  BSYNC.RECONVERGENT B2 ;  /* 0x0000000000027941 */ /* 0x000fea0003800200 */
.L_x_14:
[----:B------:R-:W-:Y:S05]  /*0b80*/  BRA `(.L_x_18) ;  /* 0x0000000000207947 */ /* 0x000fea0003800000 */
.L_x_13:
[----:B------:R-:W-:-:S04]  /*0b90*/  LOP3.LUT R0, R6, 0x80000000, R3, 0x48, !PT ;  /* 0x8000000006007812 */ /* 0x000fc800078e4803 */
[----:B------:R-:W-:Y:S01]  /*0ba0*/  LOP3.LUT R0, R0, 0x7f800000, RZ, 0xfc, !PT ;  /* 0x7f80000000007812 */ /* 0x000fe200078efcff */
[----:B------:R-:W-:Y:S06]  /*0bb0*/  BRA `(.L_x_18) ;  /* 0x0000000000147947 */ /* 0x000fec0003800000 */
.L_x_12:
[----:B------:R-:W-:Y:S01]  /*0bc0*/  LOP3.LUT R0, R6, 0x80000000, R3, 0x48, !PT ;  /* 0x8000000006007812 */ /* 0x000fe200078e4803 */
[----:B------:R-:W-:Y:S06]  /*0bd0*/  BRA `(.L_x_18) ;  /* 0x00000000000c7947 */ /* 0x000fec0003800000 */
.L_x_11:
[----:B------:R-:W0:Y:S01]  /*0be0*/  MUFU.RSQ R0, -QNAN ;  /* 0xffc0000000007908 */ /* 0x000e220000001400 */
[----:B------:R-:W-:Y:S05]  /*0bf0*/  BRA `(.L_x_18) ;  /* 0x0000000000047947 */ /* 0x000fea0003800000 */
.L_x_10:
[----:B------:R-:W-:-:S07]  /*0c00*/  FADD.FTZ R0, R3, R0 ;  /* 0x0000000003007221 */ /* 0x000fce0000010000 */
.L_x_18:
[----:B------:R-:W-:Y:S05]  /*0c10*/  BSYNC.RECONVERGENT B1 ;  /* 0x0000000000017941 */ /* 0x000fea0003800200 */
.L_x_8:
[----:B------:R-:W-:-:S04]  /*0c20*/  IMAD.MOV.U32 R3, RZ, RZ, 0x0 ;  /* 0x00000000ff037424 */ /* 0x000fc800078e00ff */
[----:B0-----:R-:W-:Y:S05]  /*0c30*/  RET.REL.NODEC R2 `(_Z21backward_substitutionPfS_S_i) ;  /* 0xfffffff002f07950 */ /* 0x001fea0003c3ffff */
.L_x_19:
[----:B------:R-:W-:-:S00]  /*0c40*/  BRA `(.L_x_19) ;  /* 0xfffffffc00fc7947 */ /* 0x000fc0000383ffff */
[----:B------:R-:W-:-:S00]  /*0c50*/  NOP ;  /* 0x0000000000007918 */ /* 0x000fc00000000000 */
        /* <DEDUP_REMOVED lines=10> */
.L_x_81:


//--------------------- .text._Z20forward_substitutionPfS_S_i --------------------------
	.section	.text._Z20forward_substitutionPfS_S_i,"ax",@progbits
	.align	128
        .global         _Z20forward_substitutionPfS_S_i
        .type           _Z20forward_substitutionPfS_S_i,@function
        .size           _Z20forward_substitutionPfS_S_i,(.L_x_84 - _Z20forward_substitutionPfS_S_i)
        .other          _Z20forward_substitutionPfS_S_i,@"STO_CUDA_ENTRY STV_DEFAULT"
_Z20forward_substitutionPfS_S_i:
.text._Z20forward_substitutionPfS_S_i:
        /* <DEDUP_REMOVED lines=9> */
[----:B------:R-:W1:Y:S07]  /*0090*/  LDCU.64 UR6, c[0x0][0x358] ;  /* 0x00006b00ff0677ac */ /* 0x000e6e0008000a00 */
[----:B------:R-:W2:Y:S01]  /*00a0*/  LDC.64 R4, c[0x0][0x390] ;  /* 0x0000e400ff047b82 */ /* 0x000ea20000000a00 */
[----:B0-----:R-:W-:-:S05]  /*00b0*/  IMAD.WIDE R6, R9, 0x4, R6 ;  /* 0x0000000409067825 */ /* 0x001fca00078e0206 */
[----:B-1----:R-:W3:Y:S01]  /*00c0*/  LDG.E R15, desc[UR6][R6.64] ;  /* 0x00000006060f7981 */ /* 0x002ee2000c1e1900 */
[C---:B------:R-:W-:Y:S01]  /*00d0*/  ISETP.GE.AND P0, PT, R9.reuse, 0x1, PT ;  /* 0x000000010900780c */ /* 0x040fe20003f06270 */
[----:B--2---:R-:W-:-:S05]  /*00e0*/  IMAD.WIDE R2, R9, 0x4, R4 ;  /* 0x0000000409027825 */ /* 0x004fca00078e0204 */
[----:B---3--:R0:W-:Y:S07]  /*00f0*/  STG.E desc[UR6][R2.64], R15 ;  /* 0x0000000f02007986 */ /* 0x0081ee000c101906 */
[----:B------:R-:W-:Y:S05]  /*0100*/  @!P0 EXIT ;  /* 0x000000000000894d */ /* 0x000fea0003800000 */
[C---:B------:R-:W-:Y:S01]  /*0110*/  ISETP.GE.U32.AND P1, PT, R9.reuse, 0x4, PT ;  /* 0x000000040900780c */ /* 0x040fe20003f26070 */
[----:B------:R-:W-:Y:S01]  /*0120*/  BSSY.RECONVERGENT B0, `(.L_x_20) ;  /* 0x000002a000007945 */ /* 0x000fe20003800200 */
[C---:B------:R-:W-:Y:S01]  /*0130*/  LOP3.LUT R0, R9.reuse, 0x3, RZ, 0xc0, !PT ;  /* 0x0000000309007812 */ /* 0x040fe200078ec0ff */
[----:B------:R-:W-:Y:S02]  /*0140*/  HFMA2 R13, -RZ, RZ, 0, 0 ;  /* 0x00000000ff0d7431 */ /* 0x000fe400000001ff */
[----:B------:R-:W-:Y:S01]  /*0150*/  IMAD R12, R9, UR5, RZ ;  /* 0x00000005090c7c24 */ /* 0x000fe2000f8e02ff */
[----:B------:R-:W-:-:S07]  /*0160*/  ISETP.NE.AND P0, PT, R0, RZ, PT ;  /* 0x000000ff0000720c */ /* 0x000fce0003f05270 */
[----:B------:R-:W-:Y:S06]  /*0170*/  @!P1 BRA `(.L_x_21) ;  /* 0x0000000000909947 */ /* 0x000fec0003800000 */
[----:B------:R-:W1:Y:S01]  /*0180*/  LDC.64 R6, c[0x0][0x380] ;  /* 0x0000e000ff067b82 */ /* 0x000e620000000a00 */
[----:B------:R-:W2:Y:S01]  /*0190*/  LDCU.64 UR4, c[0x0][0x390] ;  /* 0x00007200ff0477ac */ /* 0x000ea20008000a00 */
[----:B------:R-:W-:Y:S02]  /*01a0*/  LOP3.LUT R13, R9, 0x7ffffffc, RZ, 0xc0, !PT ;  /* 0x7ffffffc090d7812 */ /* 0x000fe400078ec0ff */
[----:B------:R-:W-:-:S03]  /*01b0*/  MOV R17, R12 ;  /* 0x0000000c00117202 */ /* 0x000fc60000000f00 */
[----:B------:R-:W-:Y:S01]  /*01c0*/  IMAD.MOV R14, RZ, RZ, -R13 ;  /* 0x000000ffff0e7224 */ /* 0x000fe200078e0a0d */
[----:B--2---:R-:W-:-:S04]  /*01d0*/  UIADD3 UR4, UP0, UPT, UR4, 0x8, URZ ;  /* 0x0000000804047890 */ /* 0x004fc8000ff1e0ff */
[----:B------:R-:W-:Y:S01]  /*01e0*/  UIADD3.X UR5, UPT, UPT, URZ, UR5, URZ, UP0, !UPT ;  /* 0x00000005ff057290 */ /* 0x000fe200087fe4ff */
[----:B-1----:R-:W-:Y:S02]  /*01f0*/  IADD3 R6, P1, PT, R6, 0x8, RZ ;  /* 0x0000000806067810 */ /* 0x002fe40007f3e0ff */
[----:B------:R-:W-:-:S03]  /*0200*/  MOV R16, UR4 ;  /* 0x0000000400107c02 */ /* 0x000fc60008000f00 */
[----:B------:R-:W-:Y:S02]  /*0210*/  IMAD.X R7, RZ, RZ, R7, P1 ;  /* 0x000000ffff077224 */ /* 0x000fe400008e0607 */
[----:B------:R-:W-:-:S07]  /*0220*/  IMAD.U32 R19, RZ, RZ, UR5 ;  /* 0x00000005ff137e24 */ /* 0x000fce000f8e00ff */
.L_x_22:
[----:B------:R-:W-:Y:S01]  /*0230*/  IMAD.WIDE R10, R17, 0x4, R6 ;  /* 0x00000004110a7825 */ /* 0x000fe200078e0206 */
[----:B------:R-:W-:-:S03]  /*0240*/  MOV R8, R16 ;  /* 0x0000001000087202 */ /* 0x000fc60000000f00 */
[----:B------:R-:W-:Y:S01]  /*0250*/  IMAD.MOV.U32 R9, RZ, RZ, R19 ;  /* 0x000000ffff097224 */ /* 0x000fe200078e0013 */
[----:B------:R-:W0:Y:S04]  /*0260*/  LDG.E R16, desc[UR6][R10.64+-0x8] ;  /* 0xfffff8060a107981 */ /* 0x000e28000c1e1900 */
[----:B------:R-:W0:Y:S02]  /*0270*/  LDG.E R18, desc[UR6][R8.64+-0x8] ;  /* 0xfffff80608127981 */ /* 0x000e24000c1e1900 */
[----:B0-2---:R-:W-:-:S05]  /*0280*/  FFMA R15, -R16, R18, R15 ;  /* 0x00000012100f7223 */ /* 0x005fca000000010f */
        /* <DEDUP_REMOVED lines=11> */
[----:B------:R-:W-:-:S04]  /*0340*/  IADD3 R14, PT, PT, R14, 0x4, RZ ;  /* 0x000000040e0e7810 */ /* 0x000fc80007ffe0ff */
[----:B------:R-:W-:Y:S02]  /*0350*/  ISETP.NE.AND P1, PT, R14, RZ, PT ;  /* 0x000000ff0e00720c */ /* 0x000fe40003f25270 */
[----:B------:R-:W-:Y:S01]  /*0360*/  IADD3 R17, PT, PT, R17, 0x4, RZ ;  /* 0x0000000411117810 */ /* 0x000fe20007ffe0ff */
[----:B0-----:R-:W-:-:S05]  /*0370*/  FFMA R15, -R16, R18, R21 ;  /* 0x00000012100f7223 */ /* 0x001fca0000000115 */
[----:B------:R2:W-:Y:S01]  /*0380*/  STG.E desc[UR6][R2.64], R15 ;  /* 0x0000000f02007986 */ /* 0x0005e2000c101906 */
[----:B------:R-:W-:-:S05]  /*0390*/  IADD3 R16, P2, PT, R8, 0x10, RZ ;  /* 0x0000001008107810 */ /* 0x000fca0007f5e0ff */
[----:B-1----:R-:W-:Y:S01]  /*03a0*/  IMAD.X R19, RZ, RZ, R9, P2 ;  /* 0x000000ffff137224 */ /* 0x002fe200010e0609 */
[----:B------:R-:W-:Y:S07]  /*03b0*/  @P1 BRA `(.L_x_22) ;  /* 0xfffffffc009c1947 */ /* 0x000fee000383ffff */
.L_x_21:
[----:B------:R-:W-:Y:S05]  /*03c0*/  BSYNC.RECONVERGENT B0 ;  /* 0x0000000000007941 */ /* 0x000fea0003800200 */
.L_x_20:
[----:B------:R-:W-:Y:S05]  /*03d0*/  @!P0 EXIT ;  /* 0x000000000000894d */ /* 0x000fea0003800000 */
[----:B------:R-:W1:Y:S01]  /*03e0*/  LDC.64 R6, c[0x0][0x380] ;  /* 0x0000e000ff067b82 */ /* 0x000e620000000a00 */
[----:B------:R-:W-:Y:S01]  /*03f0*/  IMAD.WIDE.U32 R4, R13, 0x4, R4 ;  /* 0x000000040d047825 */ /* 0x000fe200078e0004 */
[----:B------:R-:W-:-:S03]  /*0400*/  IADD3 R0, PT, PT, -R0, RZ, RZ ;  /* 0x000000ff00007210 */ /* 0x000fc60007ffe1ff */
[----:B------:R-:W-:Y:S01]  /*0410*/  IMAD.IADD R13, R12, 0x1, R13 ;  /* 0x000000010c0d7824 */ /* 0x000fe200078e020d */
[----:B------:R-:W-:Y:S01]  /*0420*/  MOV R10, R4 ;  /* 0x00000004000a7202 */ /* 0x000fe20000000f00 */
[----:B------:R-:W-:-:S07]  /*0430*/  IMAD.MOV.U32 R11, RZ, RZ, R5 ;  /* 0x000000ffff0b7224 */ /* 0x000fce00078e0005 */
.L_x_23:
[----:B-1----:R-:W-:Y:S01]  /*0440*/  IMAD.WIDE R4, R13, 0x4, R6 ;  /* 0x000000040d047825 */ /* 0x002fe200078e0206 */
[----:B------:R-:W-:-:S03]  /*0450*/  MOV R9, R11 ;  /* 0x0000000b00097202 */ /* 0x000fc60000000f00 */
[----:B------:R-:W-:Y:S02]  /*0460*/  IMAD.MOV.U32 R8, RZ, RZ, R10 ;  /* 0x000000ffff087224 */ /* 0x000fe400078e000a */
[----:B------:R-:W0:Y:S04]  /*0470*/  LDG.E R4, desc[UR6][R4.64] ;  /* 0x0000000604047981 */ /* 0x000e28000c1e1900 */
[----:B------:R-:W0:Y:S01]  /*0480*/  LDG.E R8, desc[UR6][R8.64] ;  /* 0x0000000608087981 */ /* 0x000e22000c1e1900 */
[----:B------:R-:W-:Y:S01]  /*0490*/  VIADD R0, R0, 0x1 ;  /* 0x0000000100007836 */ /* 0x000fe20000000000 */
[----:B------:R-:W-:Y:S02]  /*04a0*/  IADD3 R10, P1, PT, R10, 0x4, RZ ;  /* 0x000000040a0a7810 */ /* 0x000fe40007f3e0ff */
[----:B------:R-:W-:-:S02]  /*04b0*/  IADD3 R13, PT, PT, R13, 0x1, RZ ;  /* 0x000000010d0d7810 */ /* 0x000fc40007ffe0ff */
[----:B------:R-:W-:Y:S02]  /*04c0*/  ISETP.NE.AND P0, PT, R0, RZ, PT ;  /* 0x000000ff0000720c */ /* 0x000fe40003f05270 */
[----:B------:R-:W-:Y:S01]  /*04d0*/  IADD3.X R11, PT, PT, RZ, R11, RZ, P1, !PT ;  /* 0x0000000bff0b7210 */ /* 0x000fe20000ffe4ff */
[----:B0-23--:R-:W-:-:S05]  /*04e0*/  FFMA R15, -R4, R8, R15 ;  /* 0x00000008040f7223 */ /* 0x00dfca000000010f */
[----:B------:R3:W-:Y:S05]  /*04f0*/  STG.E desc[UR6][R2.64], R15 ;  /* 0x0000000f02007986 */ /* 0x0007ea000c101906 */
[----:B------:R-:W-:Y:S05]  /*0500*/  @P0 BRA `(.L_x_23) ;  /* 0xfffffffc00cc0947 */ /* 0x000fea000383ffff */
[----:B------:R-:W-:Y:S05]  /*0510*/  EXIT ;  /* 0x000000000000794d */ /* 0x000fea0003800000 */
.L_x_24:
        /* <DEDUP_REMOVED lines=14> */
.L_x_84:


//--------------------- .text._Z16lu_decompositionPfS_S_i --------------------------
	.section	.text._Z16lu_decompositionPfS_S_i,"ax",@progbits
	.align	128
        .global         _Z16lu_decompositionPfS_S_i
        .type           _Z16lu_decompositionPfS_S_i,@function
        .size           _Z16lu_decompositionPfS_S_i,(.L_x_82 - _Z16lu_decompositionPfS_S_i)
        .other          _Z16lu_decompositionPfS_S_i,@"STO_CUDA_ENTRY STV_DEFAULT"
_Z16lu_decompositionPfS_S_i:
.text._Z16lu_decompositionPfS_S_i:
[----:B------:R-:W-:Y:S01]  /*0000*/  LDC R1, c[0x0][0x37c] ;  /* 0x0000df00ff017b82 */ /* 0x000fe20000000800 */
[----:B------:R-:W0:Y:S07]  /*0010*/  S2R R0, SR_TID.X ;  /* 0x0000000000007919 */ /* 0x000e2e0000002100 */
[----:B------:R-:W0:Y:S08]  /*0020*/  S2UR UR4, SR_CTAID.X ;  /* 0x00000000000479c3 */ /* 0x000e300000002500 */
[----:B------:R-:W0:Y:S08]  /*0030*/  LDC R3, c[0x0][0x360] ;  /* 0x0000d800ff037b82 */ /* 0x000e300000000800 */
[----:B------:R-:W1:Y:S01]  /*0040*/  LDC R5, c[0x0][0x398] ;  /* 0x0000e600ff057b82 */ /* 0x000e620000000800 */
[----:B0-----:R-:W-:Y:S01]  /*0050*/  IMAD R0, R3, UR4, R0 ;  /* 0x0000000403007c24 */ /* 0x001fe2000f8e0200 */
[----:B-1----:R-:W-:-:S04]  /*0060*/  ISETP.GE.AND P0, PT, R5, 0x1, PT ;  /* 0x000000010500780c */ /* 0x002fc80003f06270 */
[----:B------:R-:W-:-:S13]  /*0070*/  ISETP.GE.OR P0, PT, R0, R5, !P0 ;  /* 0x000000050000720c */ /* 0x000fda0004706670 */
[----:B------:R-:W-:Y:S05]  /*0080*/  @P0 EXIT ;  /* 0x000000000000094d */ /* 0x000fea0003800000 */
[----:B------:R-:W-:Y:S01]  /*0090*/  IADD3 R4, PT, PT, R5, 0x1, RZ ;  /* 0x0000000105047810 */ /* 0x000fe20007ffe0ff */
[----:B------:R-:W0:Y:S01]  /*00a0*/  LDCU.U16 UR8, c[0x0][0x398] ;  /* 0x00007300ff0877ac */ /* 0x000e220008000400 */
[----:B------:R-:W-:Y:S02]  /*00b0*/  PRMT R5, RZ, 0x7610, R5 ;  /* 0x00007610ff057816 */ /* 0x000fe40000000005 */
[----:B------:R-:W-:Y:S01]  /*00c0*/  PRMT R6, RZ, 0x7610, R6 ;  /* 0x00007610ff067816 */ /* 0x000fe20000000006 */
[----:B------:R-:W1:Y:S01]  /*00d0*/  LDCU.64 UR10, c[0x0][0x358] ;  /* 0x00006b00ff0a77ac */ /* 0x000e620008000a00 */
[----:B------:R-:W-:Y:S01]  /*00e0*/  PRMT R7, RZ, 0x7610, R7 ;  /* 0x00007610ff077816 */ /* 0x000fe20000000007 */
[----:B------:R-:W-:-:S06]  /*00f0*/  UMOV UR4, URZ ;  /* 0x000000ff00047c82 */ /* 0x000fcc0008000000 */
.L_x_71:
[----:B0-23--:R-:W2:Y:S01]  /*0100*/  LDC R0, c[0x0][0x398] ;  /* 0x0000e600ff007b82 */ /* 0x00dea20000000800 */
[----:B------:R-:W-:Y:S01]  /*0110*/  ULOP3.LUT UR12, URZ, UR4, URZ, 0x33, !UPT ;  /* 0x00000004ff0c7292 */ /* 0x000fe2000f8e33ff */
[----:B------:R-:W-:Y:S01]  /*0120*/  IMAD.MOV R11, RZ, RZ, -R6 ;  /* 0x000000ffff0b7224 */ /* 0x000fe200078e0a06 */
[----:B------:R-:W-:Y:S01]  /*0130*/  LOP3.LUT R10, R5, 0x3, RZ, 0x3c, !PT ;  /* 0x00000003050a7812 */ /* 0x000fe200078e3cff */
[----:B------:R-:W-:-:S03]  /*0140*/  UMOV UR5, UR4 ;  /* 0x0000000400057c82 */ /* 0x000fc60008000000 */
[----:B------:R-:W-:Y:S01]  /*0150*/  PRMT R11, R11, 0x7710, RZ ;  /* 0x000077100b0b7816 */ /* 0x000fe200000000ff */
[----:B0-----:R-:W-:-:S03]  /*0160*/  VIADD R10, R10, UR8 ;  /* 0x000000080a0a7c36 */ /* 0x001fc60008000000 */
[----:B------:R-:W-:-:S04]  /*0170*/  IADD3 R11, PT, PT, R11, UR8, RZ ;  /* 0x000000080b0b7c10 */ /* 0x000fc8000fffe0ff */
[----:B------:R-:W-:Y:S02]  /*0180*/  LOP3.LUT R11, R11, 0x7, RZ, 0xc0, !PT ;  /* 0x000000070b0b7812 */ /* 0x000fe400078ec0ff */
[C---:B--2---:R-:W-:Y:S01]  /*0190*/  IADD3 R8, PT, PT, R0.reuse, UR12, RZ ;  /* 0x0000000c00087c10 */ /* 0x044fe2000fffe0ff */
[----:B------:R-:W-:-:S03]  /*01a0*/  VIADD R9, R0, -UR4 ;  /* 0x8000000400097c36 */ /* 0x000fc60008000000 */
[----:B------:R-:W-:Y:S02]  /*01b0*/  ISETP.GE.U32.AND P1, PT, R8, 0xf, PT ;  /* 0x0000000f0800780c */ /* 0x000fe40003f26070 */
[----:B------:R-:W-:-:S11]  /*01c0*/  LOP3.LUT P0, RZ, R9, 0xf, RZ, 0xc0, !PT ;  /* 0x0000000f09ff7812 */ /* 0x000fd6000780c0ff */
[----:B-1--4-:R-:W-:Y:S05]  /*01d0*/  @!P1 BRA `(.L_x_25) ;  /* 0x0000000000e09947 */ /* 0x012fea0003800000 */
[----:B------:R-:W0:Y:S01]  /*01e0*/  LDC.64 R2, c[0x0][0x390] ;  /* 0x0000e400ff027b82 */ /* 0x000e220000000a00 */
[----:B------:R-:W-:Y:S01]  /*01f0*/  IMAD R15, R4, UR4, RZ ;  /* 0x00000004040f7c24 */ /* 0x000fe2000f8e02ff */
[----:B------:R-:W-:Y:S01]  /*0200*/  LOP3.LUT R14, R9, 0xfffffff0, RZ, 0xc0, !PT ;  /* 0xfffffff0090e7812 */ /* 0x000fe200078ec0ff */
[----:B------:R-:W-:-:S03]  /*0210*/  UMOV UR5, UR4 ;  /* 0x0000000400057c82 */ /* 0x000fc60008000000 */
[----:B------:R-:W-:Y:S02]  /*0220*/  IADD3 R14, PT, PT, -R14, RZ, RZ ;  /* 0x000000ff0e0e7210 */ /* 0x000fe40007ffe1ff */
[----:B------:R-:W2:Y:S01]  /*0230*/  LDC.64 R12, c[0x0][0x380] ;  /* 0x0000e000ff0c7b82 */ /* 0x000ea20000000a00 */
[----:B0-----:R-:W-:-:S03]  /*0240*/  IMAD.WIDE.U32 R2, R15, 0x4, R2 ;  /* 0x000000040f027825 */ /* 0x001fc600078e0002 */
[----:B------:R-:W-:Y:S01]  /*0250*/  IADD3 R18, P1, PT, R2, 0x20, RZ ;  /* 0x0000002002127810 */ /* 0x000fe20007f3e0ff */
[----:B--2---:R-:W-:-:S04]  /*0260*/  IMAD.WIDE.U32 R12, R15, 0x4, R12 ;  /* 0x000000040f0c7825 */ /* 0x004fc800078e000c */
[----:B------:R-:W-:Y:S01]  /*0270*/  IMAD.X R23, RZ, RZ, R3, P1 ;  /* 0x000000ffff177224 */ /* 0x000fe200008e0603 */
[----:B------:R-:W-:-:S04]  /*0280*/  IADD3 R16, P2, PT, R12, 0x20, RZ ;  /* 0x000000200c107810 */ /* 0x000fc80007f5e0ff */
[----:B------:R-:W-:-:S09]  /*0290*/  IADD3.X R17, PT, PT, RZ, R13, RZ, P2, !PT ;  /* 0x0000000dff117210 */ /* 0x000fd200017fe4ff */
.L_x_26:
[----:B------:R-:W-:Y:S01]  /*02a0*/  IMAD.MOV.U32 R2, RZ, RZ, R16 ;  /* 0x000000ffff027224 */ /* 0x000fe200078e0010 */
[----:B------:R-:W-:-:S05]  /*02b0*/  MOV R3, R17 ;  /* 0x0000001100037202 */ /* 0x000fca0000000f00 */
[----:B-12---:R-:W2:Y:S01]  /*02c0*/  LDG.E R15, desc[UR10][R2.64+-0x20] ;  /* 0xffffe00a020f7981 */ /* 0x006ea2000c1e1900 */
[----:B------:R-:W-:Y:S01]  /*02d0*/  IMAD.MOV.U32 R12, RZ, RZ, R18 ;  /* 0x000000ffff0c7224 */ /* 0x000fe200078e0012 */
[----:B------:R-:W-:-:S05]  /*02e0*/  MOV R13, R23 ;  /* 0x00000017000d7202 */ /* 0x000fca0000000f00 */
[----:B--2---:R0:W-:Y:S04]  /*02f0*/  STG.E desc[UR10][R12.64+-0x20], R15 ;  /* 0xffffe00f0c007986 */ /* 0x0041e8000c10190a */
[----:B------:R-:W2:Y:S04]  /*0300*/  LDG.E R17, desc[UR10][R2.64+-0x1c] ;  /* 0xffffe40a02117981 */ /* 0x000ea8000c1e1900 */
[----:B--2---:R1:W-:Y:S04]  /*0310*/  STG.E desc[UR10][R12.64+-0x1c], R17 ;  /* 0xffffe4110c007986 */ /* 0x0043e8000c10190a */
[----:B------:R-:W2:Y:S04]  /*0320*/  LDG.E R19, desc[UR10][R2.64+-0x18] ;  /* 0xffffe80a02137981 */ /* 0x000ea8000c1e1900 */
[----:B--2---:R2:W-:Y:S04]  /*0330*/  STG.E desc[UR10][R12.64+-0x18], R19 ;  /* 0xffffe8130c007986 */ /* 0x0045e8000c10190a */
[----:B------:R-:W3:Y:S04]  /*0340*/  LDG.E R21, desc[UR10][R2.64+-0x14] ;  /* 0xffffec0a02157981 */ /* 0x000ee8000c1e1900 */
[----:B---3--:R3:W-:Y:S04]  /*0350*/  STG.E desc[UR10][R12.64+-0x14], R21 ;  /* 0xffffec150c007986 */ /* 0x0087e8000c10190a */
[----:B------:R-:W4:Y:S04]  /*0360*/  LDG.E R23, desc[UR10][R2.64+-0x10] ;  /* 0xfffff00a02177981 */ /* 0x000f28000c1e1900 */
[----:B----4-:R4:W-:Y:S04]  /*0370*/  STG.E desc[UR10][R12.64+-0x10], R23 ;  /* 0xfffff0170c007986 */ /* 0x0109e8000c10190a */
[----:B------:R-:W5:Y:S04]  /*0380*/  LDG.E R25, desc[UR10][R2.64+-0xc] ;  /* 0xfffff40a02197981 */ /* 0x000f68000c1e1900 */
[----:B-----5:R5:W-:Y:S04]  /*0390*/  STG.E desc[UR10][R12.64+-0xc], R25 ;  /* 0xfffff4190c007986 */ /* 0x020be8000c10190a */
[----:B0-----:R-:W2:Y:S04]  /*03a0*/  LDG.E R15, desc[UR10][R2.64+-0x8] ;  /* 0xfffff80a020f7981 */ /* 0x001ea8000c1e1900 */
[----:B--2---:R0:W-:Y:S04]  /*03b0*/  STG.E desc[UR10][R12.64+-0x8], R15 ;  /* 0xfffff80f0c007986 */ /* 0x0041e8000c10190a */
[----:B-1----:R-:W2:Y:S04]  /*03c0*/  LDG.E R17, desc[UR10][R2.64+-0x4] ;  /* 0xfffffc0a02117981 */ /* 0x002ea8000c1e1900 */
[----:B--2---:R1:W-:Y:S04]  /*03d0*/  STG.E desc[UR10][R12.64+-0x4], R17 ;  /* 0xfffffc110c007986 */ /* 0x0043e8000c10190a */
[----:B------:R-:W2:Y:S04]  /*03e0*/  LDG.E R19, desc[UR10][R2.64] ;  /* 0x0000000a02137981 */ /* 0x000ea8000c1e1900 */
[----:B--2---:R2:W-:Y:S04]  /*03f0*/  STG.E desc[UR10][R12.64], R19 ;  /* 0x000000130c007986 */ /* 0x0045e8000c10190a */
[----:B---3--:R-:W3:Y:S04]  /*0400*/  LDG.E R21, desc[UR10][R2.64+0x4] ;  /* 0x0000040a02157981 */ /* 0x008ee8000c1e1900 */
[----:B---3--:R3:W-:Y:S04]  /*0410*/  STG.E desc[UR10][R12.64+0x4], R21 ;  /* 0x000004150c007986 */ /* 0x0087e8000c10190a */
[----:B----4-:R-:W4:Y:S04]  /*0420*/  LDG.E R23, desc[UR10][R2.64+0x8] ;  /* 0x0000080a02177981 */ /* 0x010f28000c1e1900 */
[----:B----4-:R-:W-:Y:S04]  /*0430*/  STG.E desc[UR10][R12.64+0x8], R23 ;  /* 0x000008170c007986 */ /* 0x010fe8000c10190a */
[----:B-----5:R-:W4:Y:S04]  /*0440*/  LDG.E R25, desc[UR10][R2.64+0xc] ;  /* 0x00000c0a02197981 */ /* 0x020f28000c1e1900 */
[----:B----4-:R-:W-:Y:S04]  /*0450*/  STG.E desc[UR10][R12.64+0xc], R25 ;  /* 0x00000c190c007986 */ /* 0x010fe8000c10190a */
[----:B0-----:R-:W4:Y:S04]  /*0460*/  LDG.E R15, desc[UR10][R2.64+0x10] ;  /* 0x0000100a020f7981 */ /* 0x001f28000c1e1900 */
[----:B----4-:R-:W-:Y:S04]  /*0470*/  STG.E desc[UR10][R12.64+0x10], R15 ;  /* 0x0000100f0c007986 */ /* 0x010fe8000c10190a */
[----:B-1----:R-:W4:Y:S04]  /*0480*/  LDG.E R17, desc[UR10][R2.64+0x14] ;  /* 0x0000140a02117981 */ /* 0x002f28000c1e1900 */
[----:B----4-:R0:W-:Y:S04]  /*0490*/  STG.E desc[UR10][R12.64+0x14], R17 ;  /* 0x000014110c007986 */ /* 0x0101e8000c10190a */
[----:B--2---:R-:W2:Y:S04]  /*04a0*/  LDG.E R19, desc[UR10][R2.64+0x18] ;  /* 0x0000180a02137981 */ /* 0x004ea8000c1e1900 */
[----:B--2---:R2:W-:Y:S04]  /*04b0*/  STG.E desc[UR10][R12.64+0x18], R19 ;  /* 0x000018130c007986 */ /* 0x0045e8000c10190a */
[----:B---3--:R-:W3:Y:S01]  /*04c0*/  LDG.E R21, desc[UR10][R2.64+0x1c] ;  /* 0x00001c0a02157981 */ /* 0x008ee2000c1e1900 */
[----:B------:R-:W-:Y:S01]  /*04d0*/  VIADD R14, R14, 0x10 ;  /* 0x000000100e0e7836 */ /* 0x000fe20000000000 */
[----:B------:R-:W-:Y:S01]  /*04e0*/  IADD3 R16, P3, PT, R2, 0x40, RZ ;  /* 0x0000004002107810 */ /* 0x000fe20007f7e0ff */
[----:B------:R-:W-:Y:S01]  /*04f0*/  UIADD3 UR5, UPT, UPT, UR5, 0x10, URZ ;  /* 0x0000001005057890 */ /* 0x000fe2000fffe0ff */
[----:B------:R-:W-:-:S02]  /*0500*/  IADD3 R18, P2, PT, R12, 0x40, RZ ;  /* 0x000000400c127810 */ /* 0x000fc40007f5e0ff */
[----:B------:R-:W-:Y:S01]  /*0510*/  ISETP.NE.AND P1, PT, R14, RZ, PT ;  /* 0x000000ff0e00720c */ /* 0x000fe20003f25270 */
[----:B0-----:R-:W-:Y:S01]  /*0520*/  IMAD.X R17, RZ, RZ, R3, P3 ;  /* 0x000000ffff117224 */ /* 0x001fe200018e0603 */
[----:B------:R-:W-:Y:S01]  /*0530*/  IADD3.X R23, PT, PT, RZ, R13, RZ, P2, !PT ;  /* 0x0000000dff177210 */ /* 0x000fe200017fe4ff */
[----:B---3--:R2:W-:Y:S10]  /*0540*/  STG.E desc[UR10][R12.64+0x1c], R21 ;  /* 0x00001c150c007986 */ /* 0x0085f4000c10190a */
[----:B------:R-:W-:Y:S05]  /*0550*/  @P1 BRA `(.L_x_26) ;  /* 0xfffffffc00501947 */ /* 0x000fea000383ffff */
.L_x_25:
[----:B--2---:R-:W-:Y:S01]  /*0560*/  IMAD R12, R0, UR4, RZ ;  /* 0x00000004000c7c24 */ /* 0x004fe2000f8e02ff */
[----:B------:R-:W-:Y:S01]  /*0570*/  IADD3 R13, PT, PT, R11, -0x1, RZ ;  /* 0xffffffff0b0d7810 */ /* 0x000fe20007ffe0ff */
[----:B------:R-:W-:Y:S06]  /*0580*/  @!P0 BRA `(.L_x_27) ;  /* 0x00000004007c8947 */ /* 0x000fec0003800000 */
[----:B------:R-:W-:-:S05]  /*0590*/  IMAD.MOV R0, RZ, RZ, -R7 ;  /* 0x000000ffff007224 */ /* 0x000fca00078e0a07 */
[----:B------:R-:W-:-:S04]  /*05a0*/  PRMT R0, R0, 0x7710, RZ ;  /* 0x0000771000007816 */ /* 0x000fc800000000ff */
[----:B------:R-:W-:-:S04]  /*05b0*/  IADD3 R0, PT, PT, R0, UR8, RZ ;  /* 0x0000000800007c10 */ /* 0x000fc8000fffe0ff */
[----:B------:R-:W-:-:S04]  /*05c0*/  LOP3.LUT R0, R0, 0xf, RZ, 0xc0, !PT ;  /* 0x0000000f00007812 */ /* 0x000fc800078ec0ff */
[C---:B------:R-:W-:Y:S01]  /*05d0*/  LOP3.LUT P1, RZ, R0.reuse, 0x7, RZ, 0xc0, !PT ;  /* 0x0000000700ff7812 */ /* 0x040fe2000782c0ff */
[----:B------:R-:W-:-:S05]  /*05e0*/  VIADD R2, R0, 0xffffffff ;  /* 0xffffffff00027836 */ /* 0x000fca0000000000 */
[----:B------:R-:W-:-:S13]  /*05f0*/  ISETP.GE.U32.AND P0, PT, R2, 0x7, PT ;  /* 0x000000070200780c */ /* 0x000fda0003f06070 */
[----:B------:R-:W-:Y:S05]  /*0600*/  @!P0 BRA `(.L_x_28) ;  /* 0x0000000000808947 */ /* 0x000fea0003800000 */
[----:B------:R-:W0:Y:S01]  /*0610*/  LDC.64 R14, c[0x0][0x380] ;  /* 0x0000e000ff0e7b82 */ /* 0x000e220000000a00 */
[----:B------:R-:W-:Y:S01]  /*0620*/  IADD3 R3, PT, PT, R12, UR5, RZ ;  /* 0x000000050c037c10 */ /* 0x000fe2000fffe0ff */
[----:B------:R-:W2:Y:S06]  /*0630*/  LDCU.64 UR6, c[0x0][0x380] ;  /* 0x00007000ff0677ac */ /* 0x000eac0008000a00 */
[----:B------:R-:W3:Y:S01]  /*0640*/  LDC.64 R16, c[0x0][0x390] ;  /* 0x0000e400ff107b82 */ /* 0x000ee20000000a00 */
[----:B0-----:R-:W-:-:S05]  /*0650*/  IMAD.WIDE.U32 R14, R3, 0x4, R14 ;  /* 0x00000004030e7825 */ /* 0x001fca00078e000e */
[----:B-1----:R-:W4:Y:S01]  /*0660*/  LDG.E R19, desc[UR10][R14.64] ;  /* 0x0000000a0e137981 */ /* 0x002f22000c1e1900 */
[----:B------:R-:W-:Y:S01]  /*0670*/  IADD3 R18, P0, PT, R12, UR5, RZ ;  /* 0x000000050c127c10 */ /* 0x000fe2000ff1e0ff */
[----:B---3--:R-:W-:-:S03]  /*0680*/  IMAD.WIDE.U32 R16, R3, 0x4, R16 ;  /* 0x0000000403107825 */ /* 0x008fc600078e0010 */
[----:B------:R-:W-:Y:S01]  /*0690*/  SHF.L.U32 R0, R18, 0x2, RZ ;  /* 0x0000000212007819 */ /* 0x000fe200000006ff */
[----:B------:R-:W-:-:S03]  /*06a0*/  IMAD.X R21, RZ, RZ, RZ, P0 ;  /* 0x000000ffff157224 */ /* 0x000fc600000e06ff */
[----:B--2---:R-:W-:Y:S02]  /*06b0*/  IADD3 R2, P0, PT, R0, UR6, RZ ;  /* 0x0000000600027c10 */ /* 0x004fe4000ff1e0ff */
[----:B------:R-:W-:-:S04]  /*06c0*/  SHF.L.U64.HI R18, R18, 0x2, R21 ;  /* 0x0000000212127819 */ /* 0x000fc80000010215 */
[----:B------:R-:W-:Y:S01]  /*06d0*/  IADD3.X R3, PT, PT, R18, UR7, RZ, P0, !PT ;  /* 0x0000000712037c10 */ /* 0x000fe200087fe4ff */
[----:B------:R-:W0:Y:S01]  /*06e0*/  LDCU.64 UR6, c[0x0][0x390] ;  /* 0x00007200ff0677ac */ /* 0x000e220008000a00 */
[----:B----4-:R1:W-:Y:S04]  /*06f0*/  STG.E desc[UR10][R16.64], R19 ;  /* 0x0000001310007986 */ /* 0x0103e8000c10190a */
[----:B------:R-:W2:Y:S01]  /*0700*/  LDG.E R21, desc[UR10][R2.64+0x4] ;  /* 0x0000040a02157981 */ /* 0x000ea2000c1e1900 */
[----:B0-----:R-:W-:-:S04]  /*0710*/  IADD3 R14, P0, PT, R0, UR6, RZ ;  /* 0x00000006000e7c10 */ /* 0x001fc8000ff1e0ff */
[----:B------:R-:W-:-:S05]  /*0720*/  IADD3.X R15, PT, PT, R18, UR7, RZ, P0, !PT ;  /* 0x00000007120f7c10 */ /* 0x000fca00087fe4ff */
[----:B--2---:R0:W-:Y:S04]  /*0730*/  STG.E desc[UR10][R14.64+0x4], R21 ;  /* 0x000004150e007986 */ /* 0x0041e8000c10190a */
[----:B------:R-:W2:Y:S04]  /*0740*/  LDG.E R23, desc[UR10][R2.64+0x8] ;  /* 0x0000080a02177981 */ /* 0x000ea8000c1e1900 */
[----:B--2---:R2:W-:Y:S04]  /*0750*/  STG.E desc[UR10][R14.64+0x8], R23 ;  /* 0x000008170e007986 */ /* 0x0045e8000c10190a */
[----:B------:R-:W3:Y:S04]  /*0760*/  LDG.E R25, desc[UR10][R2.64+0xc] ;  /* 0x00000c0a02197981 */ /* 0x000ee8000c1e1900 */
[----:B---3--:R2:W-:Y:S04]  /*0770*/  STG.E desc[UR10][R14.64+0xc], R25 ;  /* 0x00000c190e007986 */ /* 0x0085e8000c10190a */
[----:B------:R-:W3:Y:S04]  /*0780*/  LDG.E R27, desc[UR10][R2.64+0x10] ;  /* 0x0000100a021b7981 */ /* 0x000ee8000c1e1900 */
[----:B---3--:R2:W-:Y:S04]  /*0790*/  STG.E desc[UR10][R14.64+0x10], R27 ;  /* 0x0000101b0e007986 */ /* 0x0085e8000c10190a */
[----:B-1----:R-:W3:Y:S04]  /*07a0*/  LDG.E R17, desc[UR10][R2.64+0x14] ;  /* 0x0000140a02117981 */ /* 0x002ee8000c1e1900 */
[----:B---3--:R2:W-:Y:S04]  /*07b0*/  STG.E desc[UR10][R14.64+0x14], R17 ;  /* 0x000014110e007986 */ /* 0x0085e8000c10190a */
[----:B------:R-:W3:Y:S04]  /*07c0*/  LDG.E R19, desc[UR10][R2.64+0x18] ;  /* 0x0000180a02137981 */ /* 0x000ee8000c1e1900 */
[----:B---3--:R2:W-:Y:S04]  /*07d0*/  STG.E desc[UR10][R14.64+0x18], R19 ;  /* 0x000018130e007986 */ /* 0x0085e8000c10190a */
[----:B0-----:R-:W3:Y:S01]  /*07e0*/  LDG.E R21, desc[UR10][R2.64+0x1c] ;  /* 0x00001c0a02157981 */ /* 0x001ee2000c1e1900 */
[----:B------:R-:W-:-:S03]  /*07f0*/  UIADD3 UR5, UPT, UPT, UR5, 0x8, URZ ;  /* 0x0000000805057890 */ /* 0x000fc6000fffe0ff */
[----:B---3--:R2:W-:Y:S09]  /*0800*/  STG.E desc[UR10][R14.64+0x1c], R21 ;  /* 0x00001c150e007986 */ /* 0x0085f2000c10190a */
.L_x_28:
[----:B------:R-:W-:Y:S05]  /*0810*/  @!P1 BRA `(.L_x_27) ;  /* 0x0000000000d89947 */ /* 0x000fea0003800000 */
[----:B------:R-:W-:Y:S02]  /*0820*/  ISETP.GE.U32.AND P0, PT, R13, 0x3, PT ;  /* 0x000000030d00780c */ /* 0x000fe40003f06070 */
[----:B------:R-:W-:-:S04]  /*0830*/  LOP3.LUT R0, R11, 0x3, RZ, 0xc0, !PT ;  /* 0x000000030b007812 */ /* 0x000fc800078ec0ff */
[----:B------:R-:W-:-:S07]  /*0840*/  ISETP.NE.AND P1, PT, R0, RZ, PT ;  /* 0x000000ff0000720c */ /* 0x000fce0003f25270 */
[----:B------:R-:W-:Y:S06]  /*0850*/  @!P0 BRA `(.L_x_29) ;  /* 0x0000000000608947 */ /* 0x000fec0003800000 */
[----:B------:R-:W0:Y:S01]  /*0860*/  LDC.64 R2, c[0x0][0x380] ;  /* 0x0000e000ff027b82 */ /* 0x000e220000000a00 */
[----:B--2---:R-:W-:Y:S01]  /*0870*/  VIADD R21, R12, UR5 ;  /* 0x000000050c157c36 */ /* 0x004fe20008000000 */
[----:B------:R-:W2:Y:S06]  /*0880*/  LDCU.64 UR6, c[0x0][0x380] ;  /* 0x00007000ff0677ac */ /* 0x000eac0008000a00 */
[----:B------:R-:W3:Y:S01]  /*0890*/  LDC.64 R14, c[0x0][0x390] ;  /* 0x0000e400ff0e7b82 */ /* 0x000ee20000000a00 */
[----:B0-----:R-:W-:-:S05]  /*08a0*/  IMAD.WIDE.U32 R16, R21, 0x4, R2 ;  /* 0x0000000415107825 */ /* 0x001fca00078e0002 */
[----:B-1----:R-:W4:Y:S01]  /*08b0*/  LDG.E R19, desc[UR10][R16.64] ;  /* 0x0000000a10137981 */ /* 0x002f22000c1e1900 */
[----:B------:R-:W-:Y:S01]  /*08c0*/  IADD3 R2, P0, PT, R12, UR5, RZ ;  /* 0x000000050c027c10 */ /* 0x000fe2000ff1e0ff */
[----:B---3--:R-:W-:-:S03]  /*08d0*/  IMAD.WIDE.U32 R14, R21, 0x4, R14 ;  /* 0x00000004150e7825 */ /* 0x008fc600078e000e */
[----:B------:R-:W-:Y:S01]  /*08e0*/  IADD3.X R3, PT, PT, RZ, RZ, RZ, P0, !PT ;  /* 0x000000ffff037210 */ /* 0x000fe200007fe4ff */
[----:B------:R-:W-:-:S03]  /*08f0*/  IMAD.SHL.U32 R20, R2, 0x4, RZ ;  /* 0x0000000402147824 */ /* 0x000fc600078e00ff */
[----:B------:R-:W-:Y:S02]  /*0900*/  SHF.L.U64.HI R18, R2, 0x2, R3 ;  /* 0x0000000202127819 */ /* 0x000fe40000010203 */
[----:B--2---:R-:W-:-:S04]  /*0910*/  IADD3 R2, P0, PT, R20, UR6, RZ ;  /* 0x0000000614027c10 */ /* 0x004fc8000ff1e0ff */
        /* <DEDUP_REMOVED lines=9> */
[----:B------:R-:W2:Y:S01]  /*09b0*/  LDG.E R25, desc[UR10][R2.64+0xc] ;  /* 0x00000c0a02197981 */ /* 0x000ea2000c1e1900 */
[----:B------:R-:W-:-:S03]  /*09c0*/  UIADD3 UR5, UPT, UPT, UR5, 0x4, URZ ;  /* 0x0000000405057890 */ /* 0x000fc6000fffe0ff */
[----:B--2---:R3:W-:Y:S09]  /*09d0*/  STG.E desc[UR10][R16.64+0xc], R25 ;  /* 0x00000c1910007986 */ /* 0x0047f2000c10190a */
.L_x_29:
[----:B------:R-:W-:Y:S05]  /*09e0*/  @!P1 BRA `(.L_x_27) ;  /* 0x0000000000649947 */ /* 0x000fea0003800000 */
[----:B------:R-:W0:Y:S01]  /*09f0*/  LDC.64 R2, c[0x0][0x380] ;  /* 0x0000e000ff027b82 */ /* 0x000e220000000a00 */
[----:B--23--:R-:W-:-:S07]  /*0a00*/  IADD3 R17, PT, PT, R12, UR5, RZ ;  /* 0x000000050c117c10 */ /* 0x00cfce000fffe0ff */
[----:B------:R-:W2:Y:S01]  /*0a10*/  LDC.64 R14, c[0x0][0x390] ;  /* 0x0000e400ff0e7b82 */ /* 0x000ea20000000a00 */
[----:B0-----:R-:W-:-:S06]  /*0a20*/  IMAD.WIDE.U32 R2, R17, 0x4, R2 ;  /* 0x0000000411027825 */ /* 0x001fcc00078e0002 */
[----:B-1----:R-:W3:Y:S01]  /*0a30*/  LDG.E R3, desc[UR10][R2.64] ;  /* 0x0000000a02037981 */ /* 0x002ee2000c1e1900 */
[----:B------:R-:W-:Y:S01]  /*0a40*/  ISETP.NE.AND P0, PT, R0, 0x1, PT ;  /* 0x000000010000780c */ /* 0x000fe20003f05270 */
[----:B--2---:R-:W-:-:S05]  /*0a50*/  IMAD.WIDE.U32 R14, R17, 0x4, R14 ;  /* 0x00000004110e7825 */ /* 0x004fca00078e000e */
[----:B---3--:R0:W-:Y:S07]  /*0a60*/  STG.E desc[UR10][R14.64], R3 ;  /* 0x000000030e007986 */ /* 0x0081ee000c10190a */
[----:B------:R-:W-:Y:S05]  /*0a70*/  @!P0 BRA `(.L_x_27) ;  /* 0x0000000000408947 */ /* 0x000fea0003800000 */
[----:B------:R-:W1:Y:S01]  /*0a80*/  LDCU.64 UR6, c[0x0][0x380] ;  /* 0x00007000ff0677ac */ /* 0x000e620008000a00 */
[----:B0-----:R-:W-:-:S04]  /*0a90*/  IADD3 R15, P0, PT, R12, UR5, RZ ;  /* 0x000000050c0f7c10 */ /* 0x001fc8000ff1e0ff */
[----:B------:R-:W-:Y:S01]  /*0aa0*/  SHF.L.U32 R14, R15, 0x2, RZ ;  /* 0x000000020f0e7819 */ /* 0x000fe200000006ff */
[----:B------:R-:W-:-:S05]  /*0ab0*/  IMAD.X R2, RZ, RZ, RZ, P0 ;  /* 0x000000ffff027224 */ /* 0x000fca00000e06ff */
[----:B------:R-:W-:Y:S02]  /*0ac0*/  SHF.L.U64.HI R15, R15, 0x2, R2 ;  /* 0x000000020f0f7819 */ /* 0x000fe40000010202 */
[----:B-1----:R-:W-:-:S04]  /*0ad0*/  IADD3 R2, P0, PT, R14, UR6, RZ ;  /* 0x000000060e027c10 */ /* 0x002fc8000ff1e0ff */
[----:B------:R-:W-:Y:S01]  /*0ae0*/  IADD3.X R3, PT, PT, R15, UR7, RZ, P0, !PT ;  /* 0x000000070f037c10 */ /* 0x000fe200087fe4ff */
[----:B------:R-:W0:Y:S04]  /*0af0*/  LDCU.64 UR6, c[0x0][0x390] ;  /* 0x00007200ff0677ac */ /* 0x000e280008000a00 */
[----:B------:R-:W2:Y:S01]  /*0b00*/  LDG.E R17, desc[UR10][R2.64+0x4] ;  /* 0x0000040a02117981 */ /* 0x000ea2000c1e1900 */
[----:B0-----:R-:W-:-:S04]  /*0b10*/  IADD3 R14, P0, PT, R14, UR6, RZ ;  /* 0x000000060e0e7c10 */ /* 0x001fc8000ff1e0ff */
[----:B------:R-:W-:Y:S02]  /*0b20*/  IADD3.X R15, PT, PT, R15, UR7, RZ, P0, !PT ;  /* 0x000000070f0f7c10 */ /* 0x000fe400087fe4ff */
[----:B------:R-:W-:-:S03]  /*0b30*/  ISETP.NE.AND P0, PT, R0, 0x2, PT ;  /* 0x000000020000780c */ /* 0x000fc60003f05270 */
[----:B--2---:R4:W-:Y:S10]  /*0b40*/  STG.E desc[UR10][R14.64+0x4], R17 ;  /* 0x000004110e007986 */ /* 0x0049f4000c10190a */
[----:B------:R-:W-:Y:S05]  /*0b50*/  @!P0 BRA `(.L_x_27) ;  /* 0x0000000000088947 */ /* 0x000fea0003800000 */
[----:B------:R-:W2:Y:S04]  /*0b60*/  LDG.E R3, desc[UR10][R2.64+0x8] ;  /* 0x0000080a02037981 */ /* 0x000ea8000c1e1900 */
[----:B--2---:R0:W-:Y:S02]  /*0b70*/  STG.E desc[UR10][R14.64+0x8], R3 ;  /* 0x000008030e007986 */ /* 0x0041e4000c10190a */
.L_x_27:
[----:B--23--:R-:W2:Y:S01]  /*0b80*/  LDC.64 R18, c[0x0][0x390] ;  /* 0x0000e400ff127b82 */ /* 0x00cea20000000a00 */
[----:B------:R-:W-:Y:S01]  /*0b90*/  ISETP.GE.U32.AND P0, PT, R8, 0x7, PT ;  /* 0x000000070800780c */ /* 0x000fe20003f06070 */
[----:B0-----:R-:W-:Y:S01]  /*0ba0*/  VIADD R3, R12, UR4 ;  /* 0x000000040c037c36 */ /* 0x001fe20008000000 */
[----:B----4-:R-:W-:-:S05]  /*0bb0*/  MOV R14, UR4 ;  /* 0x00000004000e7c02 */ /* 0x010fca0008000f00 */
[----:B------:R-:W0:Y:S01]  /*0bc0*/  LDC.64 R16, c[0x0][0x388] ;  /* 0x0000e200ff107b82 */ /* 0x000e220000000a00 */
[----:B--2---:R-:W-:-:S04]  /*0bd0*/  IMAD.WIDE.U32 R18, R3, 0x4, R18 ;  /* 0x0000000403127825 */ /* 0x004fc800078e0012 */
[----:B0-----:R-:W-:Y:S01]  /*0be0*/  IMAD.WIDE.U32 R16, R3, 0x4, R16 ;  /* 0x0000000403107825 */ /* 0x001fe200078e0010 */
[----:B------:R-:W-:Y:S06]  /*0bf0*/  @!P0 BRA `(.L_x_30) ;  /* 0x0000000800908947 */ /* 0x000fec0003800000 */
[----:B------:R-:W0:Y:S01]  /*0c00*/  LDC R15, c[0x0][0x398] ;  /* 0x0000e600ff0f7b82 */ /* 0x000e220000000800 */
[----:B------:R-:W-:Y:S01]  /*0c10*/  LOP3.LUT R22, R9, 0xfffffff8, RZ, 0xc0, !PT ;  /* 0xfffffff809167812 */ /* 0x000fe200078ec0ff */
[----:B------:R-:W-:Y:S01]  /*0c20*/  IMAD.U32 R14, RZ, RZ, UR4 ;  /* 0x00000004ff0e7e24 */ /* 0x000fe2000f8e00ff */
[----:B------:R-:W-:-:S05]  /*0c30*/  UMOV UR5, URZ ;  /* 0x000000ff00057c82 */ /* 0x000fca0008000000 */
[----:B------:R-:W2:Y:S02]  /*0c40*/  LDC.64 R20, c[0x0][0x380] ;  /* 0x0000e000ff147b82 */ /* 0x000ea40000000a00 */
.L_x_40:
[----:B------:R-:W-:Y:S01]  /*0c50*/  ISETP.NE.AND P0, PT, R14, UR4, PT ;  /* 0x000000040e007c0c */ /* 0x000fe2000bf05270 */
[----:B------:R-:W-:-:S06]  /*0c60*/  UIADD3 UR5, UPT, UPT, UR5, 0x8, URZ ;  /* 0x0000000805057890 */ /* 0x000fcc000fffe0ff */
[----:B------:R-:W-:-:S06]  /*0c70*/  ISETP.NE.AND P1, PT, R22, UR5, PT ;  /* 0x0000000516007c0c */ /* 0x000fcc000bf25270 */
[----:B---3--:R-:W-:-:S05]  /*0c80*/  @!P0 MOV R3, 0x3f800000 ;  /* 0x3f80000000038802 */ /* 0x008fca0000000f00 */
[----:B-1----:R1:W-:Y:S01]  /*0c90*/  @!P0 STG.E desc[UR10][R16.64], R3 ;  /* 0x0000000310008986 */ /* 0x0023e2000c10190a */
[----:B------:R-:W-:Y:S05]  /*0ca0*/  @!P0 BRA `(.L_x_31) ;  /* 0x0000000000488947 */ /* 0x000fea0003800000 */
[----:B------:R-:W3:Y:S01]  /*0cb0*/  LDG.E R26, desc[UR10][R18.64] ;  /* 0x0000000a121a7981 */ /* 0x000ee2000c1e1900 */
[----:B0-----:R-:W-:-:S04]  /*0cc0*/  IMAD R25, R14, R15, UR4 ;  /* 0x000000040e197e24 */ /* 0x001fc8000f8e020f */
[----:B-12---:R-:W-:-:S06]  /*0cd0*/  IMAD.WIDE.U32 R2, R25, 0x4, R20 ;  /* 0x0000000419027825 */ /* 0x006fcc00078e0014 */
[----:B------:R-:W2:Y:S01]  /*0ce0*/  LDG.E R3, desc[UR10][R2.64] ;  /* 0x0000000a02037981 */ /* 0x000ea2000c1e1900 */
[----:B---3--:R-:W0:Y:S08]  /*0cf0*/  MUFU.RCP R0, R26 ;  /* 0x0000001a00007308 */ /* 0x008e300000001000 */
[----:B--2---:R-:W1:Y:S01]  /*0d00*/  FCHK P0, R3, R26 ;  /* 0x0000001a03007302 */ /* 0x004e620000000000 */
[----:B0-----:R-:W-:-:S04]  /*0d10*/  FFMA R23, -R26, R0, 1 ;  /* 0x3f8000001a177423 */ /* 0x001fc80000000100 */
[----:B------:R-:W-:-:S04]  /*0d20*/  FFMA R0, R0, R23, R0 ;  /* 0x0000001700007223 */ /* 0x000fc80000000000 */
[----:B------:R-:W-:-:S04]  /*0d30*/  FFMA R23, R3, R0, RZ ;  /* 0x0000000003177223 */ /* 0x000fc800000000ff */
[----:B------:R-:W-:-:S04]  /*0d40*/  FFMA R24, -R26, R23, R3 ;  /* 0x000000171a187223 */ /* 0x000fc80000000103 */
[----:B------:R-:W-:Y:S01]  /*0d50*/  FFMA R0, R0, R24, R23 ;  /* 0x0000001800007223 */ /* 0x000fe20000000017 */
[----:B-1----:R-:W-:Y:S06]  /*0d60*/  @!P0 BRA `(.L_x_32) ;  /* 0x00000000000c8947 */ /* 0x002fec0003800000 */
[----:B------:R-:W-:Y:S01]  /*0d70*/  IMAD.MOV.U32 R0, RZ, RZ, R26 ;  /* 0x000000ffff007224 */ /* 0x000fe200078e001a */
[----:B------:R-:W-:-:S07]  /*0d80*/  MOV R2, 0xda0 ;  /* 0x00000da000027802 */ /* 0x000fce0000000f00 */
[----:B------:R-:W-:Y:S05]  /*0d90*/  CALL.REL.NOINC `($__internal_1_$__cuda_sm3x_div_rn_noftz_f32_slowpath) ;  /* 0x0000001c00d47944 */ /* 0x000fea0003c00000 */
.L_x_32:
[----:B------:R-:W0:Y:S02]  /*0da0*/  LDC.64 R2, c[0x0][0x388] ;  /* 0x0000e200ff027b82 */ /* 0x000e240000000a00 */
[----:B0-----:R-:W-:-:S05]  /*0db0*/  IMAD.WIDE.U32 R2, R25, 0x4, R2 ;  /* 0x0000000419027825 */ /* 0x001fca00078e0002 */
[----:B------:R3:W-:Y:S02]  /*0dc0*/  STG.E desc[UR10][R2.64], R0 ;  /* 0x0000000002007986 */ /* 0x0007e4000c10190a */
.L_x_31:
[----:B------:R-:W4:Y:S01]  /*0dd0*/  LDG.E R26, desc[UR10][R18.64] ;  /* 0x0000000a121a7981 */ /* 0x000f22000c1e1900 */
[----:B0-----:R-:W-:-:S05]  /*0de0*/  IMAD R28, R14, R15, R15 ;  /* 0x0000000f0e1c7224 */ /* 0x001fca00078e020f */
[----:B------:R-:W-:-:S05]  /*0df0*/  IADD3 R28, PT, PT, R28, UR4, RZ ;  /* 0x000000041c1c7c10 */ /* 0x000fca000fffe0ff */
[----:B-123--:R-:W-:-:S06]  /*0e00*/  IMAD.WIDE.U32 R2, R28, 0x4, R20 ;  /* 0x000000041c027825 */ /* 0x00efcc00078e0014 */
[----:B------:R-:W2:Y:S01]  /*0e10*/  LDG.E R3, desc[UR10][R2.64] ;  /* 0x0000000a02037981 */ /* 0x000ea2000c1e1900 */
[----:B----4-:R-:W0:Y:S08]  /*0e20*/  MUFU.RCP R0, R26 ;  /* 0x0000001a00007308 */ /* 0x010e300000001000 */
        /* <DEDUP_REMOVED lines=10> */
.L_x_33:
[----:B------:R-:W0:Y:S08]  /*0ed0*/  LDC.64 R24, c[0x0][0x388] ;  /* 0x0000e200ff187b82 */ /* 0x000e300000000a00 */
[----:B------:R-:W1:Y:S01]  /*0ee0*/  LDC.64 R2, c[0x0][0x380] ;  /* 0x0000e000ff027b82 */ /* 0x000e620000000a00 */
[----:B0-----:R-:W-:-:S05]  /*0ef0*/  IMAD.WIDE.U32 R24, R28, 0x4, R24 ;  /* 0x000000041c187825 */ /* 0x001fca00078e0018 */
[----:B------:R0:W-:Y:S04]  /*0f00*/  STG.E desc[UR10][R24.64], R0 ;  /* 0x0000000018007986 */ /* 0x0001e8000c10190a */
[----:B------:R-:W2:Y:S01]  /*0f10*/  LDG.E R30, desc[UR10][R18.64] ;  /* 0x0000000a121e7981 */ /* 0x000ea2000c1e1900 */
[----:B------:R-:W-:-:S05]  /*0f20*/  IADD3 R28, PT, PT, R28, R15, RZ ;  /* 0x0000000f1c1c7210 */ /* 0x000fca0007ffe0ff */
[----:B-1----:R-:W-:-:S06]  /*0f30*/  IMAD.WIDE.U32 R2, R28, 0x4, R2 ;  /* 0x000000041c027825 */ /* 0x002fcc00078e0002 */
[----:B------:R-:W3:Y:S01]  /*0f40*/  LDG.E R3, desc[UR10][R2.64] ;  /* 0x0000000a02037981 */ /* 0x000ee2000c1e1900 */
[----:B--2---:R-:W1:Y:S08]  /*0f50*/  MUFU.RCP R23, R30 ;  /* 0x0000001e00177308 */ /* 0x004e700000001000 */
[----:B---3--:R-:W2:Y:S01]  /*0f60*/  FCHK P0, R3, R30 ;  /* 0x0000001e03007302 */ /* 0x008ea20000000000 */
[----:B-1----:R-:W-:-:S04]  /*0f70*/  FFMA R26, -R30, R23, 1 ;  /* 0x3f8000001e1a7423 */ /* 0x002fc80000000117 */
[----:B------:R-:W-:-:S04]  /*0f80*/  FFMA R26, R23, R26, R23 ;  /* 0x0000001a171a7223 */ /* 0x000fc80000000017 */
[----:B------:R-:W-:-:S04]  /*0f90*/  FFMA R23, R3, R26, RZ ;  /* 0x0000001a03177223 */ /* 0x000fc800000000ff */
[----:B------:R-:W-:-:S04]  /*0fa0*/  FFMA R27, -R30, R23, R3 ;  /* 0x000000171e1b7223 */ /* 0x000fc80000000103 */
[----:B0-----:R-:W-:Y:S01]  /*0fb0*/  FFMA R0, R26, R27, R23 ;  /* 0x0000001b1a007223 */ /* 0x001fe20000000017 */
[----:B--2---:R-:W-:Y:S06]  /*0fc0*/  @!P0 BRA `(.L_x_34) ;  /* 0x00000000000c8947 */ /* 0x004fec0003800000 */
[----:B------:R-:W-:Y:S01]  /*0fd0*/  IMAD.MOV.U32 R0, RZ, RZ, R30 ;  /* 0x000000ffff007224 */ /* 0x000fe200078e001e */
[----:B------:R-:W-:-:S07]  /*0fe0*/  MOV R2, 0x1000 ;  /* 0x0000100000027802 */ /* 0x000fce0000000f00 */
[----:B------:R-:W-:Y:S05]  /*0ff0*/  CALL.REL.NOINC `($__internal_1_$__cuda_sm3x_div_rn_noftz_f32_slowpath) ;  /* 0x0000001c003c7944 */ /* 0x000fea0003c00000 */
.L_x_34:
        /* <DEDUP_REMOVED lines=19> */
.L_x_35:
        /* <DEDUP_REMOVED lines=19> */
.L_x_36:
        /* <DEDUP_REMOVED lines=19> */
.L_x_37:
        /* <DEDUP_REMOVED lines=19> */
.L_x_38:
[----:B------:R-:W0:Y:S08]  /*14c0*/  LDC.64 R26, c[0x0][0x388] ;  /* 0x0000e200ff1a7b82 */ /* 0x000e300000000a00 */
[----:B------:R-:W1:Y:S01]  /*14d0*/  LDC.64 R2, c[0x0][0x380] ;  /* 0x0000e000ff027b82 */ /* 0x000e620000000a00 */
[C---:B------:R-:W-:Y:S01]  /*14e0*/  IADD3 R25, PT, PT, R28.reuse, R15, RZ ;  /* 0x0000000f1c197210 */ /* 0x040fe20007ffe0ff */
[----:B0-----:R-:W-:-:S05]  /*14f0*/  IMAD.WIDE.U32 R26, R28, 0x4, R26 ;  /* 0x000000041c1a7825 */ /* 0x001fca00078e001a */
[----:B------:R0:W-:Y:S04]  /*1500*/  STG.E desc[UR10][R26.64], R0 ;  /* 0x000000001a007986 */ /* 0x0001e8000c10190a */
[----:B------:R-:W2:Y:S01]  /*1510*/  LDG.E R30, desc[UR10][R18.64] ;  /* 0x0000000a121e7981 */ /* 0x000ea2000c1e1900 */
        /* <DEDUP_REMOVED lines=13> */
.L_x_39:
[----:B------:R-:W0:Y:S01]  /*15f0*/  LDC.64 R2, c[0x0][0x388] ;  /* 0x0000e200ff027b82 */ /* 0x000e220000000a00 */
[----:B------:R-:W-:Y:S01]  /*1600*/  IADD3 R14, PT, PT, R14, 0x8, RZ ;  /* 0x000000080e0e7810 */ /* 0x000fe20007ffe0ff */
[----:B0-----:R-:W-:-:S05]  /*1610*/  IMAD.WIDE.U32 R2, R25, 0x4, R2 ;  /* 0x0000000419027825 */ /* 0x001fca00078e0002 */
[----:B------:R3:W-:Y:S01]  /*1620*/  STG.E desc[UR10][R2.64], R0 ;  /* 0x0000000002007986 */ /* 0x0007e2000c10190a */
[----:B------:R-:W-:Y:S05]  /*1630*/  @P1 BRA `(.L_x_40) ;  /* 0xfffffff400841947 */ /* 0x000fea000383ffff */
.L_x_30:
[----:B------:R-:W-:-:S13]  /*1640*/  LOP3.LUT P0, RZ, R9, 0x7, RZ, 0xc0, !PT ;  /* 0x0000000709ff7812 */ /* 0x000fda000780c0ff */
[----:B------:R-:W-:Y:S05]  /*1650*/  @!P0 BRA `(.L_x_41) ;  /* 0x0000000c00088947 */ /* 0x000fea0003800000 */
[----:B------:R-:W-:-:S13]  /*1660*/  ISETP.GE.U32.AND P0, PT, R13, 0x3, PT ;  /* 0x000000030d00780c */ /* 0x000fda0003f06070 */
[----:B------:R-:W-:Y:S05]  /*1670*/  @!P0 BRA `(.L_x_42) ;  /* 0x0000000400a08947 */ /* 0x000fea0003800000 */
[----:B------:R-:W-:-:S13]  /*1680*/  ISETP.NE.AND P0, PT, R14, UR4, PT ;  /* 0x000000040e007c0c */ /* 0x000fda000bf05270 */
[----:B------:R-:W-:Y:S05]  /*1690*/  @!P0 BRA `(.L_x_43) ;  /* 0x0000000000548947 */ /* 0x000fea0003800000 */
[----:B------:R-:W0:Y:S01]  /*16a0*/  LDC R9, c[0x0][0x398] ;  /* 0x0000e600ff097b82 */ /* 0x000e220000000800 */
[----:B-1----:R-:W2:Y:S07]  /*16b0*/  LDG.E R20, desc[UR10][R18.64] ;  /* 0x0000000a12147981 */ /* 0x002eae000c1e1900 */
[----:B---3--:R-:W1:Y:S01]  /*16c0*/  LDC.64 R2, c[0x0][0x380] ;  /* 0x0000e000ff027b82 */ /* 0x008e620000000a00 */
[----:B0-----:R-:W-:-:S04]  /*16d0*/  IMAD R9, R14, R9, UR4 ;  /* 0x000000040e097e24 */ /* 0x001fc8000f8e0209 */
[----:B-1----:R-:W-:-:S06]  /*16e0*/  IMAD.WIDE.U32 R2, R9, 0x4, R2 ;  /* 0x0000000409027825 */ /* 0x002fcc00078e0002 */
[----:B------:R-:W3:Y:S01]  /*16f0*/  LDG.E R3, desc[UR10][R2.64] ;  /* 0x0000000a02037981 */ /* 0x000ee2000c1e1900 */
[----:B--2---:R-:W0:Y:S02]  /*1700*/  MUFU.RCP R0, R20 ;  /* 0x0000001400007308 */ /* 0x004e240000001000 */
[----:B0-----:R-:W-:-:S04]  /*1710*/  FFMA R13, -R20, R0, 1 ;  /* 0x3f800000140d7423 */ /* 0x001fc80000000100 */
[----:B------:R-:W-:Y:S02]  /*1720*/  FFMA R0, R0, R13, R0 ;  /* 0x0000000d00007223 */ /* 0x000fe40000000000 */
[----:B---3--:R-:W0:Y:S02]  /*1730*/  FCHK P0, R3, R20 ;  /* 0x0000001403007302 */ /* 0x008e240000000000 */
[----:B------:R-:W-:-:S04]  /*1740*/  FFMA R13, R3, R0, RZ ;  /* 0x00000000030d7223 */ /* 0x000fc800000000ff */
[----:B------:R-:W-:-:S04]  /*1750*/  FFMA R15, -R20, R13, R3 ;  /* 0x0000000d140f7223 */ /* 0x000fc80000000103 */
[----:B------:R-:W-:Y:S01]  /*1760*/  FFMA R0, R0, R15, R13 ;  /* 0x0000000f00007223 */ /* 0x000fe2000000000d */
[----:B0-----:R-:W-:Y:S06]  /*1770*/  @!P0 BRA `(.L_x_44) ;  /* 0x00000000000c8947 */ /* 0x001fec0003800000 */
[----:B------:R-:W-:Y:S01]  /*1780*/  IMAD.MOV.U32 R0, RZ, RZ, R20 ;  /* 0x000000ffff007224 */ /* 0x000fe200078e0014 */
[----:B------:R-:W-:-:S07]  /*1790*/  MOV R2, 0x17b0 ;  /* 0x000017b000027802 */ /* 0x000fce0000000f00 */
[----:B------:R-:W-:Y:S05]  /*17a0*/  CALL.REL.NOINC `($__internal_1_$__cuda_sm3x_div_rn_noftz_f32_slowpath) ;  /* 0x0000001400507944 */ /* 0x000fea0003c00000 */
.L_x_44:
[----:B------:R-:W0:Y:S02]  /*17b0*/  LDC.64 R2, c[0x0][0x388] ;  /* 0x0000e200ff027b82 */ /* 0x000e240000000a00 */
[----:B0-----:R-:W-:-:S05]  /*17c0*/  IMAD.WIDE.U32 R2, R9, 0x4, R2 ;  /* 0x0000000409027825 */ /* 0x001fca00078e0002 */
[----:B------:R1:W-:Y:S01]  /*17d0*/  STG.E desc[UR10][R2.64], R0 ;  /* 0x0000000002007986 */ /* 0x0003e2000c10190a */
[----:B------:R-:W-:Y:S05]  /*17e0*/  BRA `(.L_x_45) ;  /* 0x0000000000087947 */ /* 0x000fea0003800000 */
.L_x_43:
[----:B---3--:R-:W-:-:S05]  /*17f0*/  HFMA2 R3, -RZ, RZ, 1.875, 0 ;  /* 0x3f800000ff037431 */ /* 0x008fca00000001ff */
[----:B-1----:R0:W-:Y:S02]  /*1800*/  STG.E desc[UR10][R16.64], R3 ;  /* 0x0000000310007986 */ /* 0x0021e4000c10190a */
.L_x_45:
[----:B------:R-:W-:-:S05]  /*1810*/  VIADD R9, R14, 0x1 ;  /* 0x000000010e097836 */ /* 0x000fca0000000000 */
[----:B------:R-:W-:-:S13]  /*1820*/  ISETP.NE.AND P0, PT, R9, UR4, PT ;  /* 0x0000000409007c0c */ /* 0x000fda000bf05270 */
[----:B------:R-:W-:Y:S05]  /*1830*/  @!P0 BRA `(.L_x_46) ;  /* 0x0000000000548947 */ /* 0x000fea0003800000 */
[----:B-1----:R-:W1:Y:S01]  /*1840*/  LDC R0, c[0x0][0x398] ;  /* 0x0000e600ff007b82 */ /* 0x002e620000000800 */
[----:B------:R-:W2:Y:S07]  /*1850*/  LDG.E R20, desc[UR10][R18.64] ;  /* 0x0000000a12147981 */ /* 0x000eae000c1e1900 */
[----:B0-----:R-:W0:Y:S01]  /*1860*/  LDC.64 R2, c[0x0][0x380] ;  /* 0x0000e000ff027b82 */ /* 0x001e220000000a00 */
[----:B-1----:R-:W-:-:S04]  /*1870*/  IMAD R9, R9, R0, UR4 ;  /* 0x0000000409097e24 */ /* 0x002fc8000f8e0200 */
[----:B0-----:R-:W-:-:S06]  /*1880*/  IMAD.WIDE.U32 R2, R9, 0x4, R2 ;  /* 0x0000000409027825 */ /* 0x001fcc00078e0002 */
        /* <DEDUP_REMOVED lines=9> */
[----:B------:R-:W-:Y:S02]  /*1920*/  MOV R0, R20 ;  /* 0x0000001400007202 */ /* 0x000fe40000000f00 */
[----:B------:R-:W-:-:S07]  /*1930*/  MOV R2, 0x1950 ;  /* 0x0000195000027802 */ /* 0x000fce0000000f00 */
[----:B------:R-:W-:Y:S05]  /*1940*/  CALL.REL.NOINC `($__internal_1_$__cuda_sm3x_div_rn_noftz_f32_slowpath) ;  /* 0x0000001000e87944 */ /* 0x000fea0003c00000 */
.L_x_47:
[----:B------:R-:W0:Y:S02]  /*1950*/  LDC.64 R2, c[0x0][0x388] ;  /* 0x0000e200ff027b82 */ /* 0x000e240000000a00 */
[----:B0-----:R-:W-:-:S05]  /*1960*/  IMAD.WIDE.U32 R2, R9, 0x4, R2 ;  /* 0x0000000409027825 */ /* 0x001fca00078e0002 */
[----:B------:R1:W-:Y:S01]  /*1970*/  STG.E desc[UR10][R2.64], R0 ;  /* 0x0000000002007986 */ /* 0x0003e2000c10190a */
[----:B------:R-:W-:Y:S05]  /*1980*/  BRA `(.L_x_48) ;  /* 0x0000000000087947 */ /* 0x000fea0003800000 */
.L_x_46:
[----:B01----:R-:W-:-:S05]  /*1990*/  IMAD.MOV.U32 R3, RZ, RZ, 0x3f800000 ;  /* 0x3f800000ff037424 */ /* 0x003fca00078e00ff */
[----:B------:R0:W-:Y:S02]  /*19a0*/  STG.E desc[UR10][R16.64], R3 ;  /* 0x0000000310007986 */ /* 0x0001e4000c10190a */
.L_x_48:
[----:B------:R-:W-:-:S04]  /*19b0*/  IADD3 R9, PT, PT, R14, 0x2, RZ ;  /* 0x000000020e097810 */ /* 0x000fc80007ffe0ff */
        /* <DEDUP_REMOVED lines=19> */
.L_x_50:
[----:B------:R-:W0:Y:S02]  /*1af0*/  LDC.64 R2, c[0x0][0x388] ;  /* 0x0000e200ff027b82 */ /* 0x000e240000000a00 */
[----:B0-----:R-:W-:-:S05]  /*1b00*/  IMAD.WIDE.U32 R2, R9, 0x4, R2 ;  /* 0x0000000409027825 */ /* 0x001fca00078e0002 */
[----:B------:R0:W-:Y:S01]  /*1b10*/  STG.E desc[UR10][R2.64], R0 ;  /* 0x0000000002007986 */ /* 0x0001e2000c10190a */
[----:B------:R-:W-:Y:S05]  /*1b20*/  BRA `(.L_x_51) ;  /* 0x0000000000087947 */ /* 0x000fea0003800000 */
.L_x_49:
[----:B01----:R-:W-:-:S05]  /*1b30*/  IMAD.MOV.U32 R3, RZ, RZ, 0x3f800000 ;  /* 0x3f800000ff037424 */ /* 0x003fca00078e00ff */
[----:B------:R1:W-:Y:S02]  /*1b40*/  STG.E desc[UR10][R16.64], R3 ;  /* 0x0000000310007986 */ /* 0x0003e4000c10190a */
.L_x_51:
[----:B------:R-:W-:-:S04]  /*1b50*/  IADD3 R9, PT, PT, R14, 0x3, RZ ;  /* 0x000000030e097810 */ /* 0x000fc80007ffe0ff */
[----:B------:R-:W-:-:S13]  /*1b60*/  ISETP.NE.AND P0, PT, R9, UR4, PT ;  /* 0x0000000409007c0c */ /* 0x000fda000bf05270 */
[----:B------:R-:W-:Y:S05]  /*1b70*/  @!P0 BRA `(.L_x_52) ;  /* 0x0000000000548947 */ /* 0x000fea0003800000 */
[----:B0-----:R-:W0:Y:S01]  /*1b80*/  LDC R0, c[0x0][0x398] ;  /* 0x0000e600ff007b82 */ /* 0x001e220000000800 */
[----:B------:R-:W2:Y:S07]  /*1b90*/  LDG.E R20, desc[UR10][R18.64] ;  /* 0x0000000a12147981 */ /* 0x000eae000c1e1900 */
[----:B-1----:R-:W1:Y:S01]  /*1ba0*/  LDC.64 R2, c[0x0][0x380] ;  /* 0x0000e000ff027b82 */ /* 0x002e620000000a00 */
        /* <DEDUP_REMOVED lines=14> */
.L_x_53:
[----:B------:R-:W0:Y:S02]  /*1c90*/  LDC.64 R2, c[0x0][0x388] ;  /* 0x0000e200ff027b82 */ /* 0x000e240000000a00 */
[----:B0-----:R-:W-:-:S05]  /*1ca0*/  IMAD.WIDE.U32 R2, R9, 0x4, R2 ;  /* 0x0000000409027825 */ /* 0x001fca00078e0002 */
[----:B------:R0:W-:Y:S01]  /*1cb0*/  STG.E desc[UR10][R2.64], R0 ;  /* 0x0000000002007986 */ /* 0x0001e2000c10190a */
[----:B------:R-:W-:Y:S05]  /*1cc0*/  BRA `(.L_x_54) ;  /* 0x0000000000087947 */ /* 0x000fea0003800000 */
.L_x_52:
[----:B01----:R-:W-:-:S05]  /*1cd0*/  IMAD.MOV.U32 R3, RZ, RZ, 0x3f800000 ;  /* 0x3f800000ff037424 */ /* 0x003fca00078e00ff */
[----:B------:R1:W-:Y:S02]  /*1ce0*/  STG.E desc[UR10][R16.64], R3 ;  /* 0x0000000310007986 */ /* 0x0003e4000c10190a */
.L_x_54:
[----:B------:R-:W-:-:S07]  /*1cf0*/  IADD3 R14, PT, PT, R14, 0x4, RZ ;  /* 0x000000040e0e7810 */ /* 0x000fce0007ffe0ff */
.L_x_42:
[----:B------:R-:W-:-:S13]  /*1d00*/  LOP3.LUT P0, RZ, R11, 0x3, RZ, 0xc0, !PT ;  /* 0x000000030bff7812 */ /* 0x000fda000780c0ff */
[----:B------:R-:W-:Y:S05]  /*1d10*/  @!P0 BRA `(.L_x_41) ;  /* 0x0000000400588947 */ /* 0x000fea0003800000 */
[----:B------:R-:W-:-:S04]  /*1d20*/  IADD3 R9, PT, PT, RZ, -R5, RZ ;  /* 0x80000005ff097210 */ /* 0x000fc80007ffe0ff */
[----:B------:R-:W-:-:S05]  /*1d30*/  PRMT R9, R9, 0x7710, RZ ;  /* 0x0000771009097816 */ /* 0x000fca00000000ff */
[----:B------:R-:W-:-:S05]  /*1d40*/  VIADD R9, R9, UR8 ;  /* 0x0000000809097c36 */ /* 0x000fca0008000000 */
[----:B0--3--:R-:W-:-:S04]  /*1d50*/  LOP3.LUT R0, R9, 0x3, RZ, 0xc0, !PT ;  /* 0x0000000309007812 */ /* 0x009fc800078ec0ff */
[----:B------:R-:W-:-:S13]  /*1d60*/  ISETP.NE.AND P0, PT, R0, 0x1, PT ;  /* 0x000000010000780c */ /* 0x000fda0003f05270 */
[----:B------:R-:W-:Y:S05]  /*1d70*/  @!P0 BRA `(.L_x_55) ;  /* 0x0000000000d08947 */ /* 0x000fea0003800000 */
[----:B------:R-:W-:-:S13]  /*1d80*/  ISETP.NE.AND P0, PT, R14, UR4, PT ;  /* 0x000000040e007c0c */ /* 0x000fda000bf05270 */
[----:B------:R-:W-:Y:S05]  /*1d90*/  @!P0 BRA `(.L_x_56) ;  /* 0x0000000000548947 */ /* 0x000fea0003800000 */
[----:B------:R-:W0:Y:S01]  /*1da0*/  LDC R11, c[0x0][0x398] ;  /* 0x0000e600ff0b7b82 */ /* 0x000e220000000800 */
[----:B-1----:R-:W2:Y:S07]  /*1db0*/  LDG.E R20, desc[UR10][R18.64] ;  /* 0x0000000a12147981 */ /* 0x002eae000c1e1900 */
[----:B------:R-:W1:Y:S01]  /*1dc0*/  LDC.64 R2, c[0x0][0x380] ;  /* 0x0000e000ff027b82 */ /* 0x000e620000000a00 */
        /* <DEDUP_REMOVED lines=14> */
.L_x_57:
[----:B------:R-:W0:Y:S02]  /*1eb0*/  LDC.64 R2, c[0x0][0x388] ;  /* 0x0000e200ff027b82 */ /* 0x000e240000000a00 */
[----:B0-----:R-:W-:-:S05]  /*1ec0*/  IMAD.WIDE.U32 R2, R11, 0x4, R2 ;  /* 0x000000040b027825 */ /* 0x001fca00078e0002 */
[----:B------:R0:W-:Y:S01]  /*1ed0*/  STG.E desc[UR10][R2.64], R0 ;  /* 0x0000000002007986 */ /* 0x0001e2000c10190a */
[----:B------:R-:W-:Y:S05]  /*1ee0*/  BRA `(.L_x_58) ;  /* 0x0000000000087947 */ /* 0x000fea0003800000 */
.L_x_56:
[----:B-1----:R-:W-:-:S05]  /*1ef0*/  HFMA2 R3, -RZ, RZ, 1.875, 0 ;  /* 0x3f800000ff037431 */ /* 0x002fca00000001ff */
[----:B------:R1:W-:Y:S02]  /*1f00*/  STG.E desc[UR10][R16.64], R3 ;  /* 0x0000000310007986 */ /* 0x0003e4000c10190a */
.L_x_58:
[----:B------:R-:W-:-:S05]  /*1f10*/  VIADD R11, R14, 0x1 ;  /* 0x000000010e0b7836 */ /* 0x000fca0000000000 */
        /* <DEDUP_REMOVED lines=19> */
.L_x_60:
[----:B------:R-:W0:Y:S02]  /*2050*/  LDC.64 R2, c[0x0][0x388] ;  /* 0x0000e200ff027b82 */ /* 0x000e240000000a00 */
[----:B0-----:R-:W-:-:S05]  /*2060*/  IMAD.WIDE.U32 R2, R11, 0x4, R2 ;  /* 0x000000040b027825 */ /* 0x001fca00078e0002 */
[----:B------:R0:W-:Y:S01]  /*2070*/  STG.E desc[UR10][R2.64], R0 ;  /* 0x0000000002007986 */ /* 0x0001e2000c10190a */
[----:B------:R-:W-:Y:S05]  /*2080*/  BRA `(.L_x_61) ;  /* 0x0000000000087947 */ /* 0x000fea0003800000 */
.L_x_59:
[----:B01----:R-:W-:-:S05]  /*2090*/  HFMA2 R3, -RZ, RZ, 1.875, 0 ;  /* 0x3f800000ff037431 */ /* 0x003fca00000001ff */
[----:B------:R1:W-:Y:S02]  /*20a0*/  STG.E desc[UR10][R16.64], R3 ;  /* 0x0000000310007986 */ /* 0x0003e4000c10190a */
.L_x_61:
[----:B------:R-:W-:-:S07]  /*20b0*/  VIADD R14, R14, 0x2 ;  /* 0x000000020e0e7836 */ /* 0x000fce0000000000 */
.L_x_55:
[----:B------:R-:W-:-:S04]  /*20c0*/  LOP3.LUT R9, R9, 0x1, RZ, 0xc0, !PT ;  /* 0x0000000109097812 */ /* 0x000fc800078ec0ff */
[----:B------:R-:W-:-:S13]  /*20d0*/  ISETP.NE.U32.AND P0, PT, R9, 0x1, PT ;  /* 0x000000010900780c */ /* 0x000fda0003f05070 */
[----:B------:R-:W-:Y:S05]  /*20e0*/  @P0 BRA `(.L_x_41) ;  /* 0x0000000000640947 */ /* 0x000fea0003800000 */
[----:B------:R-:W-:-:S13]  /*20f0*/  ISETP.NE.AND P0, PT, R14, UR4, PT ;  /* 0x000000040e007c0c */ /* 0x000fda000bf05270 */
[----:B------:R-:W-:Y:S05]  /*2100*/  @!P0 BRA `(.L_x_62) ;  /* 0x0000000000548947 */ /* 0x000fea0003800000 */
[----:B------:R-:W2:Y:S01]  /*2110*/  LDC R9, c[0x0][0x398] ;  /* 0x0000e600ff097b82 */ /* 0x000ea20000000800 */
[----:B-1----:R-:W3:Y:S07]  /*2120*/  LDG.E R18, desc[UR10][R18.64] ;  /* 0x0000000a12127981 */ /* 0x002eee000c1e1900 */
[----:B0-----:R-:W0:Y:S01]  /*2130*/  LDC.64 R2, c[0x0][0x380] ;  /* 0x0000e000ff027b82 */ /* 0x001e220000000a00 */
[----:B--2---:R-:W-:-:S04]  /*2140*/  IMAD R14, R14, R9, UR4 ;  /* 0x000000040e0e7e24 */ /* 0x004fc8000f8e0209 */
[----:B0-----:R-:W-:-:S06]  /*2150*/  IMAD.WIDE.U32 R2, R14, 0x4, R2 ;  /* 0x000000040e027825 */ /* 0x001fcc00078e0002 */
[----:B------:R-:W2:Y:S01]  /*2160*/  LDG.E R3, desc[UR10][R2.64] ;  /* 0x0000000a02037981 */ /* 0x000ea2000c1e1900 */
[----:B---3--:R-:W0:Y:S02]  /*2170*/  MUFU.RCP R0, R18 ;  /* 0x0000001200007308 */ /* 0x008e240000001000 */
[----:B0-----:R-:W-:-:S04]  /*2180*/  FFMA R9, -R18, R0, 1 ;  /* 0x3f80000012097423 */ /* 0x001fc80000000100 */
[----:B------:R-:W-:Y:S02]  /*2190*/  FFMA R0, R0, R9, R0 ;  /* 0x0000000900007223 */ /* 0x000fe40000000000 */
[----:B--2---:R-:W0:Y:S02]  /*21a0*/  FCHK P0, R3, R18 ;  /* 0x0000001203007302 */ /* 0x004e240000000000 */
[----:B------:R-:W-:-:S04]  /*21b0*/  FFMA R9, R3, R0, RZ ;  /* 0x0000000003097223 */ /* 0x000fc800000000ff */
[----:B------:R-:W-:-:S04]  /*21c0*/  FFMA R11, -R18, R9, R3 ;  /* 0x00000009120b7223 */ /* 0x000fc80000000103 */
[----:B------:R-:W-:Y:S01]  /*21d0*/  FFMA R0, R0, R11, R9 ;  /* 0x0000000b00007223 */ /* 0x000fe20000000009 */
[----:B0-----:R-:W-:Y:S06]  /*21e0*/  @!P0 BRA `(.L_x_63) ;  /* 0x00000000000c8947 */ /* 0x001fec0003800000 */
[----:B------:R-:W-:Y:S02]  /*21f0*/  MOV R0, R18 ;  /* 0x0000001200007202 */ /* 0x000fe40000000f00 */
[----:B------:R-:W-:-:S07]  /*2200*/  MOV R2, 0x2220 ;  /* 0x0000222000027802 */ /* 0x000fce0000000f00 */
[----:B------:R-:W-:Y:S05]  /*2210*/  CALL.REL.NOINC `($__internal_1_$__cuda_sm3x_div_rn_noftz_f32_slowpath) ;  /* 0x0000000800b47944 */ /* 0x000fea0003c00000 */
.L_x_63:
[----:B------:R-:W0:Y:S02]  /*2220*/  LDC.64 R2, c[0x0][0x388] ;  /* 0x0000e200ff027b82 */ /* 0x000e240000000a00 */
[----:B0-----:R-:W-:-:S05]  /*2230*/  IMAD.WIDE.U32 R14, R14, 0x4, R2 ;  /* 0x000000040e0e7825 */ /* 0x001fca00078e0002 */
[----:B------:R2:W-:Y:S01]  /*2240*/  STG.E desc[UR10][R14.64], R0 ;  /* 0x000000000e007986 */ /* 0x0005e2000c10190a */
[----:B------:R-:W-:Y:S05]  /*2250*/  BRA `(.L_x_41) ;  /* 0x0000000000087947 */ /* 0x000fea0003800000 */
.L_x_62:
[----:B01----:R-:W-:-:S05]  /*2260*/  HFMA2 R3, -RZ, RZ, 1.875, 0 ;  /* 0x3f800000ff037431 */ /* 0x003fca00000001ff */
[----:B------:R4:W-:Y:S02]  /*2270*/  STG.E desc[UR10][R16.64], R3 ;  /* 0x0000000310007986 */ /* 0x0009e4000c10190a */
.L_x_41:
[----:B------:R-:W5:Y:S01]  /*2280*/  LDCU UR7, c[0x0][0x398] ;  /* 0x00007300ff0777ac */ /* 0x000f620008000800 */
[----:B------:R-:W-:-:S04]  /*2290*/  UIADD3 UR6, UPT, UPT, UR4, 0x1, URZ ;  /* 0x0000000104067890 */ /* 0x000fc8000fffe0ff */
[----:B-----5:R-:W-:-:S09]  /*22a0*/  UISETP.GE.AND UP0, UPT, UR6, UR7, UPT ;  /* 0x000000070600728c */ /* 0x020fd2000bf06270 */
[----:B------:R-:W-:Y:S05]  /*22b0*/  BRA.U UP0, `(.L_x_64) ;  /* 0x0000000900707547 */ /* 0x000fea000b800000 */
[----:B0-23--:R-:W-:Y:S01]  /*22c0*/  LOP3.LUT R0, RZ, R6, RZ, 0x33, !PT ;  /* 0x00000006ff007212 */ /* 0x00dfe200078e33ff */
[----:B------:R-:W-:Y:S01]  /*22d0*/  UIADD3 UR5, UPT, UPT, -UR4, -0x2, UR7 ;  /* 0xfffffffe04057890 */ /* 0x000fe2000fffe107 */
[----:B------:R-:W-:Y:S02]  /*22e0*/  LOP3.LUT R11, R8, 0xfffffff8, RZ, 0xc0, !PT ;  /* 0xfffffff8080b7812 */ /* 0x000fe400078ec0ff */
[----:B------:R-:W-:Y:S01]  /*22f0*/  MOV R13, UR6 ;  /* 0x00000006000d7c02 */ /* 0x000fe20008000f00 */
[----:B------:R-:W-:Y:S01]  /*2300*/  VIADD R0, R0, UR8 ;  /* 0x0000000800007c36 */ /* 0x000fe20008000000 */
[----:B------:R-:W-:-:S04]  /*2310*/  UISETP.GE.U32.AND UP0, UPT, UR5, 0x7, UPT ;  /* 0x000000070500788c */ /* 0x000fc8000bf06070 */
[----:B------:R-:W-:-:S04]  /*2320*/  LOP3.LUT R0, R0, 0xffff, RZ, 0xc0, !PT ;  /* 0x0000ffff00007812 */ /* 0x000fc800078ec0ff */
[----:B------:R-:W-:-:S04]  /*2330*/  LOP3.LUT R2, R0, 0x7, RZ, 0xc0, !PT ;  /* 0x0000000700027812 */ /* 0x000fc800078ec0ff */
[----:B------:R-:W-:-:S04]  /*2340*/  IADD3 R2, PT, PT, R2, -0x1, RZ ;  /* 0xffffffff02027810 */ /* 0x000fc80007ffe0ff */
[----:B------:R-:W-:-:S13]  /*2350*/  ISETP.GE.U32.AND P0, PT, R2, 0x3, PT ;  /* 0x000000030200780c */ /* 0x000fda0003f06070 */
.L_x_70:
[----:B0-----:R-:W0:Y:S01]  /*2360*/  LDCU UR7, c[0x0][0x398] ;  /* 0x00007300ff0777ac */ /* 0x001e220008000800 */
[----:B-1--4-:R-:W1:Y:S01]  /*2370*/  LDC.64 R2, c[0x0][0x388] ;  /* 0x0000e200ff027b82 */ /* 0x012e620000000a00 */
[----:B------:R-:W-:Y:S01]  /*2380*/  LOP3.LUT P3, RZ, R8, 0x7, RZ, 0xc0, !PT ;  /* 0x0000000708ff7812 */ /* 0x000fe2000786c0ff */
[----:B------:R-:W-:Y:S01]  /*2390*/  UMOV UR5, UR6 ;  /* 0x0000000600057c82 */ /* 0x000fe20008000000 */
[C---:B0-2---:R-:W-:Y:S02]  /*23a0*/  IMAD R9, R13.reuse, UR7, RZ ;  /* 0x000000070d097c24 */ /* 0x045fe4000f8e02ff */
[----:B------:R-:W-:-:S03]  /*23b0*/  VIADD R13, R13, 0x1 ;  /* 0x000000010d0d7836 */ /* 0x000fc60000000000 */
[----:B------:R-:W-:Y:S02]  /*23c0*/  IADD3 R15, PT, PT, R9, UR4, RZ ;  /* 0x00000004090f7c10 */ /* 0x000fe4000fffe0ff */
[----:B------:R-:W-:-:S03]  /*23d0*/  ISETP.NE.AND P1, PT, R13, UR7, PT ;  /* 0x000000070d007c0c */ /* 0x000fc6000bf25270 */
[----:B-1----:R-:W-:Y:S01]  /*23e0*/  IMAD.WIDE.U32 R2, R15, 0x4, R2 ;  /* 0x000000040f027825 */ /* 0x002fe200078e0002 */
[----:B---3--:R-:W-:Y:S09]  /*23f0*/  BRA.U !UP0, `(.L_x_65) ;  /* 0x0000000108cc7547 */ /* 0x008ff2000b800000 */
[----:B------:R-:W-:-:S05]  /*2400*/  UMOV UR5, UR6 ;  /* 0x0000000600057c82 */ /* 0x000fca0008000000 */
.L_x_66:
[----:B------:R-:W0:Y:S01]  /*2410*/  LDC.64 R14, c[0x0][0x390] ;  /* 0x0000e400ff0e7b82 */ /* 0x000e220000000a00 */
[----:B---3--:R-:W-:Y:S01]  /*2420*/  IADD3 R19, PT, PT, R12, UR5, RZ ;  /* 0x000000050c137c10 */ /* 0x008fe2000fffe0ff */
[----:B------:R-:W-:Y:S01]  /*2430*/  VIADD R21, R9, UR5 ;  /* 0x0000000509157c36 */ /* 0x000fe20008000000 */
[----:B------:R-:W2:Y:S05]  /*2440*/  LDG.E R18, desc[UR10][R2.64] ;  /* 0x0000000a02127981 */ /* 0x000eaa000c1e1900 */
[----:B------:R-:W1:Y:S01]  /*2450*/  LDC.64 R16, c[0x0][0x380] ;  /* 0x0000e000ff107b82 */ /* 0x000e620000000a00 */
[----:B0-----:R-:W-:-:S05]  /*2460*/  IMAD.WIDE.U32 R14, R19, 0x4, R14 ;  /* 0x00000004130e7825 */ /* 0x001fca00078e000e */
[----:B------:R-:W2:Y:S01]  /*2470*/  LDG.E R19, desc[UR10][R14.64] ;  /* 0x0000000a0e137981 */ /* 0x000ea2000c1e1900 */
[----:B-1----:R-:W-:-:S05]  /*2480*/  IMAD.WIDE.U32 R16, R21, 0x4, R16 ;  /* 0x0000000415107825 */ /* 0x002fca00078e0010 */
[----:B------:R-:W2:Y:S04]  /*2490*/  LDG.E R21, desc[UR10][R16.64] ;  /* 0x0000000a10157981 */ /* 0x000ea8000c1e1900 */
[----:B------:R-:W3:Y:S04]  /*24a0*/  LDG.E R23, desc[UR10][R16.64+0x4] ;  /* 0x0000040a10177981 */ /* 0x000ee8000c1e1900 */
[----:B------:R-:W4:Y:S01]  /*24b0*/  LDG.E R25, desc[UR10][R16.64+0x8] ;  /* 0x0000080a10197981 */ /* 0x000f22000c1e1900 */
[----:B--2---:R-:W-:-:S05]  /*24c0*/  FFMA R19, -R18, R19, R21 ;  /* 0x0000001312137223 */ /* 0x004fca0000000115 */
[----:B------:R0:W-:Y:S04]  /*24d0*/  STG.E desc[UR10][R16.64], R19 ;  /* 0x0000001310007986 */ /* 0x0001e8000c10190a */
[----:B------:R-:W3:Y:S04]  /*24e0*/  LDG.E R18, desc[UR10][R2.64] ;  /* 0x0000000a02127981 */ /* 0x000ee8000c1e1900 */
[----:B------:R-:W3:Y:S02]  /*24f0*/  LDG.E R21, desc[UR10][R14.64+0x4] ;  /* 0x0000040a0e157981 */ /* 0x000ee4000c1e1900 */
[----:B---3--:R-:W-:-:S05]  /*2500*/  FFMA R21, -R18, R21, R23 ;  /* 0x0000001512157223 */ /* 0x008fca0000000117 */
[----:B------:R1:W-:Y:S04]  /*2510*/  STG.E desc[UR10][R16.64+0x4], R21 ;  /* 0x0000041510007986 */ /* 0x0003e8000c10190a */
[----:B------:R-:W4:Y:S04]  /*2520*/  LDG.E R18, desc[UR10][R2.64] ;  /* 0x0000000a02127981 */ /* 0x000f28000c1e1900 */
[----:B------:R-:W4:Y:S02]  /*2530*/  LDG.E R23, desc[UR10][R14.64+0x8] ;  /* 0x0000080a0e177981 */ /* 0x000f24000c1e1900 */
[----:B----4-:R-:W-:-:S02]  /*2540*/  FFMA R23, -R18, R23, R25 ;  /* 0x0000001712177223 */ /* 0x010fc40000000119 */
[----:B------:R-:W2:Y:S04]  /*2550*/  LDG.E R25, desc[UR10][R16.64+0xc] ;  /* 0x00000c0a10197981 */ /* 0x000ea8000c1e1900 */
[----:B------:R3:W-:Y:S04]  /*2560*/  STG.E desc[UR10][R16.64+0x8], R23 ;  /* 0x0000081710007986 */ /* 0x0007e8000c10190a */
[----:B------:R-:W2:Y:S04]  /*2570*/  LDG.E R18, desc[UR10][R2.64] ;  /* 0x0000000a02127981 */ /* 0x000ea8000c1e1900 */
[----:B0-----:R-:W2:Y:S02]  /*2580*/  LDG.E R19, desc[UR10][R14.64+0xc] ;  /* 0x00000c0a0e137981 */ /* 0x001ea4000c1e1900 */
[----:B--2---:R-:W-:-:S02]  /*2590*/  FFMA R19, -R18, R19, R25 ;  /* 0x0000001312137223 */ /* 0x004fc40000000119 */
[----:B------:R-:W2:Y:S04]  /*25a0*/  LDG.E R25, desc[UR10][R16.64+0x10] ;  /* 0x0000100a10197981 */ /* 0x000ea8000c1e1900 */
[----:B------:R0:W-:Y:S04]  /*25b0*/  STG.E desc[UR10][R16.64+0xc], R19 ;  /* 0x00000c1310007986 */ /* 0x0001e8000c10190a */
[----:B------:R-:W2:Y:S04]  /*25c0*/  LDG.E R18, desc[UR10][R2.64] ;  /* 0x0000000a02127981 */ /* 0x000ea8000c1e1900 */
[----:B-1----:R-:W2:Y:S02]  /*25d0*/  LDG.E R21, desc[UR10][R14.64+0x10] ;  /* 0x0000100a0e157981 */ /* 0x002ea4000c1e1900 */
[----:B--2---:R-:W-:-:S02]  /*25e0*/  FFMA R21, -R18, R21, R25 ;  /* 0x0000001512157223 */ /* 0x004fc40000000119 */
[----:B------:R-:W2:Y:S04]  /*25f0*/  LDG.E R25, desc[UR10][R16.64+0x14] ;  /* 0x0000140a10197981 */ /* 0x000ea8000c1e1900 */
[----:B------:R1:W-:Y:S04]  /*2600*/  STG.E desc[UR10][R16.64+0x10], R21 ;  /* 0x0000101510007986 */ /* 0x0003e8000c10190a */
[----:B------:R-:W2:Y:S04]  /*2610*/  LDG.E R18, desc[UR10][R2.64] ;  /* 0x0000000a02127981 */ /* 0x000ea8000c1e1900 */
[----:B---3--:R-:W2:Y:S02]  /*2620*/  LDG.E R23, desc[UR10][R14.64+0x14] ;  /* 0x0000140a0e177981 */ /* 0x008ea4000c1e1900 */
[----:B--2---:R-:W-:-:S02]  /*2630*/  FFMA R23, -R18, R23, R25 ;  /* 0x0000001712177223 */ /* 0x004fc40000000119 */
[----:B------:R-:W2:Y:S04]  /*2640*/  LDG.E R25, desc[UR10][R16.64+0x18] ;  /* 0x0000180a10197981 */ /* 0x000ea8000c1e1900 */
[----:B------:R3:W-:Y:S04]  /*2650*/  STG.E desc[UR10][R16.64+0x14], R23 ;  /* 0x0000141710007986 */ /* 0x0007e8000c10190a */
[----:B------:R-:W2:Y:S04]  /*2660*/  LDG.E R18, desc[UR10][R2.64] ;  /* 0x0000000a02127981 */ /* 0x000ea8000c1e1900 */
[----:B0-----:R-:W2:Y:S02]  /*2670*/  LDG.E R19, desc[UR10][R14.64+0x18] ;  /* 0x0000180a0e137981 */ /* 0x001ea4000c1e1900 */
[----:B--2---:R-:W-:-:S02]  /*2680*/  FFMA R19, -R18, R19, R25 ;  /* 0x0000001312137223 */ /* 0x004fc40000000119 */
[----:B------:R-:W2:Y:S04]  /*2690*/  LDG.E R25, desc[UR10][R16.64+0x1c] ;  /* 0x00001c0a10197981 */ /* 0x000ea8000c1e1900 */
[----:B------:R3:W-:Y:S04]  /*26a0*/  STG.E desc[UR10][R16.64+0x18], R19 ;  /* 0x0000181310007986 */ /* 0x0007e8000c10190a */
[----:B-1----:R-:W2:Y:S04]  /*26b0*/  LDG.E R21, desc[UR10][R14.64+0x1c] ;  /* 0x00001c0a0e157981 */ /* 0x002ea8000c1e1900 */
[----:B------:R-:W2:Y:S01]  /*26c0*/  LDG.E R18, desc[UR10][R2.64] ;  /* 0x0000000a02127981 */ /* 0x000ea2000c1e1900 */
[----:B------:R-:W-:-:S04]  /*26d0*/  UIADD3 UR5, UPT, UPT, UR5, 0x8, URZ ;  /* 0x0000000805057890 */ /* 0x000fc8000fffe0ff */
[----:B------:R-:W-:-:S06]  /*26e0*/  UIADD3 UR9, UPT, UPT, UR12, UR5, URZ ;  /* 0x000000050c097290 */ /* 0x000fcc000fffe0ff */
[----:B------:R-:W-:Y:S01]  /*26f0*/  ISETP.NE.AND P2, PT, R11, UR9, PT ;  /* 0x000000090b007c0c */ /* 0x000fe2000bf45270 */
[----:B--2---:R-:W-:-:S05]  /*2700*/  FFMA R21, -R18, R21, R25 ;  /* 0x0000001512157223 */ /* 0x004fca0000000119 */
[----:B------:R3:W-:Y:S07]  /*2710*/  STG.E desc[UR10][R16.64+0x1c], R21 ;  /* 0x00001c1510007986 */ /* 0x0007ee000c10190a */
[----:B------:R-:W-:Y:S05]  /*2720*/  @P2 BRA `(.L_x_66) ;  /* 0xfffffffc00382947 */ /* 0x000fea000383ffff */
.L_x_65:
[----:B------:R-:W-:Y:S05]  /*2730*/  @!P3 BRA `(.L_x_67) ;  /* 0x00000004004cb947 */ /* 0x000fea0003800000 */
[----:B------:R-:W-:Y:S01]  /*2740*/  LOP3.LUT P2, RZ, R0, 0x3, RZ, 0xc0, !PT ;  /* 0x0000000300ff7812 */ /* 0x000fe2000784c0ff */
[----:B------:R-:W-:-:S12]  /*2750*/  @!P0 BRA `(.L_x_68) ;  /* 0x0000000000948947 */ /* 0x000fd80003800000 */
[----:B---3--:R-:W0:Y:S01]  /*2760*/  LDC.64 R20, c[0x0][0x390] ;  /* 0x0000e400ff147b82 */ /* 0x008e220000000a00 */
[----:B------:R-:W-:Y:S01]  /*2770*/  IADD3 R17, PT, PT, R12, UR5, RZ ;  /* 0x000000050c117c10 */ /* 0x000fe2000fffe0ff */
[----:B------:R-:W2:Y:S01]  /*2780*/  LDG.E R22, desc[UR10][R2.64] ;  /* 0x0000000a02167981 */ /* 0x000ea2000c1e1900 */
[----:B------:R-:W-:-:S05]  /*2790*/  IADD3 R19, PT, PT, R9, UR5, RZ ;  /* 0x0000000509137c10 */ /* 0x000fca000fffe0ff */
[----:B------:R-:W1:Y:S01]  /*27a0*/  LDC.64 R14, c[0x0][0x380] ;  /* 0x0000e000ff0e7b82 */ /* 0x000e620000000a00 */
[----:B0-----:R-:W-:-:S07]  /*27b0*/  IMAD.WIDE.U32 R20, R17, 0x4, R20 ;  /* 0x0000000411147825 */ /* 0x001fce00078e0014 */
[----:B------:R-:W0:Y:S01]  /*27c0*/  LDC.64 R16, c[0x0][0x380] ;  /* 0x0000e000ff107b82 */ /* 0x000e220000000a00 */
[----:B------:R-:W2:Y:S01]  /*27d0*/  LDG.E R21, desc[UR10][R20.64] ;  /* 0x0000000a14157981 */ /* 0x000ea2000c1e1900 */
[----:B-1----:R-:W-:-:S06]  /*27e0*/  IMAD.WIDE.U32 R14, R19, 0x4, R14 ;  /* 0x00000004130e7825 */ /* 0x002fcc00078e000e */
[----:B------:R-:W1:Y:S01]  /*27f0*/  LDC.64 R18, c[0x0][0x390] ;  /* 0x0000e400ff127b82 */ /* 0x000e620000000a00 */
[----:B------:R-:W2:Y:S01]  /*2800*/  LDG.E R23, desc[UR10][R14.64] ;  /* 0x0000000a0e177981 */ /* 0x000ea2000c1e1900 */
[----:B------:R-:W-:Y:S02]  /*2810*/  IADD3 R25, P3, PT, R12, UR5, RZ ;  /* 0x000000050c197c10 */ /* 0x000fe4000ff7e0ff */
[----:B------:R-:W-:-:S03]  /*2820*/  IADD3 R24, P4, PT, R9, UR5, RZ ;  /* 0x0000000509187c10 */ /* 0x000fc6000ff9e0ff */
[----:B------:R-:W-:Y:S01]  /*2830*/  IMAD.X R26, RZ, RZ, RZ, P3 ;  /* 0x000000ffff1a7224 */ /* 0x000fe200018e06ff */
[----:B-1----:R-:W-:-:S04]  /*2840*/  LEA R18, P3, R25, R18, 0x2 ;  /* 0x0000001219127211 */ /* 0x002fc800078610ff */
[----:B------:R-:W-:Y:S02]  /*2850*/  LEA.HI.X R19, R25, R19, R26, 0x2, P3 ;  /* 0x0000001319137211 */ /* 0x000fe400018f141a */
[----:B------:R-:W-:Y:S02]  /*2860*/  IADD3.X R25, PT, PT, RZ, RZ, RZ, P4, !PT ;  /* 0x000000ffff197210 */ /* 0x000fe400027fe4ff */
[----:B0-----:R-:W-:-:S04]  /*2870*/  LEA R16, P3, R24, R16, 0x2 ;  /* 0x0000001018107211 */ /* 0x001fc800078610ff */
[----:B------:R-:W-:Y:S01]  /*2880*/  LEA.HI.X R17, R24, R17, R25, 0x2, P3 ;  /* 0x0000001118117211 */ /* 0x000fe200018f1419 */
[----:B--2---:R-:W-:-:S05]  /*2890*/  FFMA R21, -R22, R21, R23 ;  /* 0x0000001516157223 */ /* 0x004fca0000000117 */
[----:B------:R0:W-:Y:S04]  /*28a0*/  STG.E desc[UR10][R14.64], R21 ;  /* 0x000000150e007986 */ /* 0x0001e8000c10190a */
[----:B------:R-:W2:Y:S04]  /*28b0*/  LDG.E R20, desc[UR10][R2.64] ;  /* 0x0000000a02147981 */ /* 0x000ea8000c1e1900 */
[----:B------:R-:W2:Y:S04]  /*28c0*/  LDG.E R23, desc[UR10][R18.64+0x4] ;  /* 0x0000040a12177981 */ /* 0x000ea8000c1e1900 */
[----:B------:R-:W2:Y:S04]  /*28d0*/  LDG.E R25, desc[UR10][R16.64+0x4] ;  /* 0x0000040a10197981 */ /* 0x000ea8000c1e1900 */
[----:B------:R-:W3:Y:S01]  /*28e0*/  LDG.E R27, desc[UR10][R16.64+0x8] ;  /* 0x0000080a101b7981 */ /* 0x000ee2000c1e1900 */
[----:B--2---:R-:W-:-:S05]  /*28f0*/  FFMA R23, -R20, R23, R25 ;  /* 0x0000001714177223 */ /* 0x004fca0000000119 */
[----:B------:R1:W-:Y:S04]  /*2900*/  STG.E desc[UR10][R16.64+0x4], R23 ;  /* 0x0000041710007986 */ /* 0x0003e8000c10190a */
[----:B------:R-:W3:Y:S04]  /*2910*/  LDG.E R20, desc[UR10][R2.64] ;  /* 0x0000000a02147981 */ /* 0x000ee8000c1e1900 */
[----:B------:R-:W3:Y:S02]  /*2920*/  LDG.E R25, desc[UR10][R18.64+0x8] ;  /* 0x0000080a12197981 */ /* 0x000ee4000c1e1900 */
[----:B---3--:R-:W-:-:S02]  /*2930*/  FFMA R25, -R20, R25, R27 ;  /* 0x0000001914197223 */ /* 0x008fc4000000011b */
[----:B------:R-:W2:Y:S04]  /*2940*/  LDG.E R27, desc[UR10][R16.64+0xc] ;  /* 0x00000c0a101b7981 */ /* 0x000ea8000c1e1900 */
[----:B------:R1:W-:Y:S04]  /*2950*/  STG.E desc[UR10][R16.64+0x8], R25 ;  /* 0x0000081910007986 */ /* 0x0003e8000c10190a */
[----:B0-----:R-:W2:Y:S04]  /*2960*/  LDG.E R15, desc[UR10][R18.64+0xc] ;  /* 0x00000c0a120f7981 */ /* 0x001ea8000c1e1900 */
[----:B------:R-:W2:Y:S01]  /*2970*/  LDG.E R14, desc[UR10][R2.64] ;  /* 0x0000000a020e7981 */ /* 0x000ea2000c1e1900 */
[----:B------:R-:W-:Y:S01]  /*2980*/  UIADD3 UR5, UPT, UPT, UR5, 0x4, URZ ;  /* 0x0000000405057890 */ /* 0x000fe2000fffe0ff */
[----:B--2---:R-:W-:-:S05]  /*2990*/  FFMA R15, -R14, R15, R27 ;  /* 0x0000000f0e0f7223 */ /* 0x004fca000000011b */
[----:B------:R1:W-:Y:S06]  /*29a0*/  STG.E desc[UR10][R16.64+0xc], R15 ;  /* 0x00000c0f10007986 */ /* 0x0003ec000c10190a */
.L_x_68:
[----:B------:R-:W-:Y:S05]  /*29b0*/  @!P2 BRA `(.L_x_67) ;  /* 0x0000000000aca947 */ /* 0x000fea0003800000 */
[C---:B------:R-:W-:Y:S02]  /*29c0*/  LOP3.LUT R14, R10.reuse, 0x3, RZ, 0xc0, !PT ;  /* 0x000000030a0e7812 */ /* 0x040fe400078ec0ff */
[----:B------:R-:W-:Y:S02]  /*29d0*/  LOP3.LUT P2, RZ, R10, 0x1, RZ, 0xc0, !PT ;  /* 0x000000010aff7812 */ /* 0x000fe4000784c0ff */
[----:B------:R-:W-:-:S13]  /*29e0*/  ISETP.NE.AND P3, PT, R14, 0x1, PT ;  /* 0x000000010e00780c */ /* 0x000fda0003f65270 */
[----:B------:R-:W-:Y:S05]  /*29f0*/  @!P3 BRA `(.L_x_69) ;  /* 0x00000000006cb947 */ /* 0x000fea0003800000 */
[----:B-1----:R-:W0:Y:S01]  /*2a00*/  LDC.64 R14, c[0x0][0x390] ;  /* 0x0000e400ff0e7b82 */ /* 0x002e220000000a00 */
[----:B---3--:R-:W-:Y:S01]  /*2a10*/  IADD3 R21, PT, PT, R12, UR5, RZ ;  /* 0x000000050c157c10 */ /* 0x008fe2000fffe0ff */
[----:B------:R-:W-:Y:S01]  /*2a20*/  VIADD R19, R9, UR5 ;  /* 0x0000000509137c36 */ /* 0x000fe20008000000 */
[----:B------:R-:W2:Y:S05]  /*2a30*/  LDG.E R22, desc[UR10][R2.64] ;  /* 0x0000000a02167981 */ /* 0x000eaa000c1e1900 */
[----:B------:R-:W1:Y:S01]  /*2a40*/  LDC.64 R16, c[0x0][0x380] ;  /* 0x0000e000ff107b82 */ /* 0x000e620000000a00 */
[----:B0-----:R-:W-:-:S06]  /*2a50*/  IMAD.WIDE.U32 R20, R21, 0x4, R14 ;  /* 0x0000000415147825 */ /* 0x001fcc00078e000e */
[----:B------:R-:W2:Y:S01]  /*2a60*/  LDG.E R21, desc[UR10][R20.64] ;  /* 0x0000000a14157981 */ /* 0x000ea2000c1e1900 */
[----:B-1----:R-:W-:Y:S02]  /*2a70*/  IMAD.WIDE.U32 R14, R19, 0x4, R16 ;  /* 0x00000004130e7825 */ /* 0x002fe400078e0010 */
[----:B------:R-:W0:Y:S03]  /*2a80*/  LDC.64 R18, c[0x0][0x390] ;  /* 0x0000e400ff127b82 */ /* 0x000e260000000a00 */
[----:B------:R-:W2:Y:S05]  /*2a90*/  LDG.E R23, desc[UR10][R14.64] ;  /* 0x0000000a0e177981 */ /* 0x000eaa000c1e1900 */
[----:B------:R-:W1:Y:S01]  /*2aa0*/  LDC.64 R16, c[0x0][0x380] ;  /* 0x0000e000ff107b82 */ /* 0x000e620000000a00 */
[----:B------:R-:W-:-:S02]  /*2ab0*/  IADD3 R24, P3, PT, R12, UR5, RZ ;  /* 0x000000050c187c10 */ /* 0x000fc4000ff7e0ff */
[----:B------:R-:W-:Y:S02]  /*2ac0*/  IADD3 R26, P4, PT, R9, UR5, RZ ;  /* 0x00000005091a7c10 */ /* 0x000fe4000ff9e0ff */
[----:B------:R-:W-:Y:S02]  /*2ad0*/  IADD3.X R25, PT, PT, RZ, RZ, RZ, P3, !PT ;  /* 0x000000ffff197210 */ /* 0x000fe40001ffe4ff */
[----:B0-----:R-:W-:-:S04]  /*2ae0*/  LEA R18, P3, R24, R18, 0x2 ;  /* 0x0000001218127211 */ /* 0x001fc800078610ff */
[----:B------:R-:W-:Y:S02]  /*2af0*/  LEA.HI.X R19, R24, R19, R25, 0x2, P3 ;  /* 0x0000001318137211 */ /* 0x000fe400018f1419 */
[----:B------:R-:W-:Y:S02]  /*2b00*/  IADD3.X R24, PT, PT, RZ, RZ, RZ, P4, !PT ;  /* 0x000000ffff187210 */ /* 0x000fe400027fe4ff */
[----:B-1----:R-:W-:-:S04]  /*2b10*/  LEA R16, P3, R26, R16, 0x2 ;  /* 0x000000101a107211 */ /* 0x002fc800078610ff */
[----:B------:R-:W-:Y:S01]  /*2b20*/  LEA.HI.X R17, R26, R17, R24, 0x2, P3 ;  /* 0x000000111a117211 */ /* 0x000fe200018f1418 */
[----:B--2---:R-:W-:-:S05]  /*2b30*/  FFMA R21, -R22, R21, R23 ;  /* 0x0000001516157223 */ /* 0x004fca0000000117 */
[----:B------:R0:W-:Y:S04]  /*2b40*/  STG.E desc[UR10][R14.64], R21 ;  /* 0x000000150e007986 */ /* 0x0001e8000c10190a */
[----:B------:R-:W2:Y:S04]  /*2b50*/  LDG.E R19, desc[UR10][R18.64+0x4] ;  /* 0x0000040a12137981 */ /* 0x000ea8000c1e1900 */
[----:B------:R-:W2:Y:S04]  /*2b60*/  LDG.E R20, desc[UR10][R2.64] ;  /* 0x0000000a02147981 */ /* 0x000ea8000c1e1900 */
[----:B------:R-:W2:Y:S01]  /*2b70*/  LDG.E R23, desc[UR10][R16.64+0x4] ;  /* 0x0000040a10177981 */ /* 0x000ea2000c1e1900 */
[----:B------:R-:W-:Y:S01]  /*2b80*/  UIADD3 UR5, UPT, UPT, UR5, 0x2, URZ ;  /* 0x0000000205057890 */ /* 0x000fe2000fffe0ff */
[----:B--2---:R-:W-:-:S05]  /*2b90*/  FFMA R23, -R20, R19, R23 ;  /* 0x0000001314177223 */ /* 0x004fca0000000117 */
[----:B------:R0:W-:Y:S06]  /*2ba0*/  STG.E desc[UR10][R16.64+0x4], R23 ;  /* 0x0000041710007986 */ /* 0x0001ec000c10190a */
.L_x_69:
[----:B------:R-:W-:Y:S05]  /*2bb0*/  @!P2 BRA `(.L_x_67) ;  /* 0x00000000002ca947 */ /* 0x000fea0003800000 */
[----:B01----:R-:W0:Y:S01]  /*2bc0*/  LDC.64 R14, c[0x0][0x390] ;  /* 0x0000e400ff0e7b82 */ /* 0x003e220000000a00 */
[----:B---3--:R-:W-:Y:S01]  /*2bd0*/  VIADD R19, R12, UR5 ;  /* 0x000000050c137c36 */ /* 0x008fe20008000000 */
[----:B------:R-:W-:Y:S01]  /*2be0*/  IADD3 R9, PT, PT, R9, UR5, RZ ;  /* 0x0000000509097c10 */ /* 0x000fe2000fffe0ff */
[----:B------:R-:W2:Y:S05]  /*2bf0*/  LDG.E R2, desc[UR10][R2.64] ;  /* 0x0000000a02027981 */ /* 0x000eaa000c1e1900 */
[----:B------:R-:W1:Y:S01]  /*2c00*/  LDC.64 R16, c[0x0][0x380] ;  /* 0x0000e000ff107b82 */ /* 0x000e620000000a00 */
[----:B0-----:R-:W-:-:S06]  /*2c10*/  IMAD.WIDE.U32 R14, R19, 0x4, R14 ;  /* 0x00000004130e7825 */ /* 0x001fcc00078e000e */
[----:B------:R-:W2:Y:S01]  /*2c20*/  LDG.E R15, desc[UR10][R14.64] ;  /* 0x0000000a0e0f7981 */ /* 0x000ea2000c1e1900 */
[----:B-1----:R-:W-:-:S05]  /*2c30*/  IMAD.WIDE.U32 R16, R9, 0x4, R16 ;  /* 0x0000000409107825 */ /* 0x002fca00078e0010 */
[----:B------:R-:W2:Y:S02]  /*2c40*/  LDG.E R9, desc[UR10][R16.64] ;  /* 0x0000000a10097981 */ /* 0x000ea4000c1e1900 */
[----:B--2---:R-:W-:-:S05]  /*2c50*/  FFMA R9, -R2, R15, R9 ;  /* 0x0000000f02097223 */ /* 0x004fca0000000109 */
[----:B------:R2:W-:Y:S02]  /*2c60*/  STG.E desc[UR10][R16.64], R9 ;  /* 0x0000000910007986 */ /* 0x0005e4000c10190a */
.L_x_67:
[----:B------:R-:W-:Y:S05]  /*2c70*/  @P1 BRA `(.L_x_70) ;  /* 0xfffffff400b81947 */ /* 0x000fea000383ffff */
.L_x_64:
[----:B------:R-:W-:Y:S01]  /*2c80*/  UISETP.NE.AND UP0, UPT, UR6, UR7, UPT ;  /* 0x000000070600728c */ /* 0x000fe2000bf05270 */
[----:B------:R-:W-:Y:S01]  /*2c90*/  IADD3 R7, PT, PT, R7, 0x1, RZ ;  /* 0x0000000107077810 */ /* 0x000fe20007ffe0ff */
[----:B------:R-:W-:Y:S01]  /*2ca0*/  VIADD R6, R6, 0x1 ;  /* 0x0000000106067836 */ /* 0x000fe20000000000 */
[----:B------:R-:W-:Y:S01]  /*2cb0*/  IADD3 R5, PT, PT, R5, 0x1, RZ ;  /* 0x0000000105057810 */ /* 0x000fe20007ffe0ff */
[----:B------:R-:W-:-:S05]  /*2cc0*/  UMOV UR4, UR6 ;  /* 0x0000000600047c82 */ /* 0x000fca0008000000 */
[----:B------:R-:W-:Y:S05]  /*2cd0*/  BRA.U UP0, `(.L_x_71) ;  /* 0xffffffd500087547 */ /* 0x000fea000b83ffff */
[----:B-1----:R-:W-:Y:S05]  /*2ce0*/  EXIT ;  /* 0x000000000000794d */ /* 0x002fea0003800000 */
        .weak           $__internal_1_$__cuda_sm3x_div_rn_noftz_f32_slowpath
        .type           $__internal_1_$__cuda_sm3x_div_rn_noftz_f32_slowpath,@function
        .size           $__internal_1_$__cuda_sm3x_div_rn_noftz_f32_slowpath,(.L_x_82 - $__internal_1_$__cuda_sm3x_div_rn_noftz_f32_slowpath)
$__internal_1_$__cuda_sm3x_div_rn_noftz_f32_slowpath:
[----:B------:R-:W-:Y:S02]  /*2cf0*/  SHF.R.U32.HI R24, RZ, 0x17, R0 ;  /* 0x00000017ff187819 */ /* 0x000fe40000011600 */
[----:B------:R-:W-:Y:S02]  /*2d00*/  SHF.R.U32.HI R26, RZ, 0x17, R3 ;  /* 0x00000017ff1a7819 */ /* 0x000fe40000011603 */
[----:B------:R-:W-:Y:S02]  /*2d10*/  LOP3.LUT R24, R24, 0xff, RZ, 0xc0, !PT ;  /* 0x000000ff18187812 */ /* 0x000fe400078ec0ff */
[----:B------:R-:W-:Y:S02]  /*2d20*/  LOP3.LUT R26, R26, 0xff, RZ, 0xc0, !PT ;  /* 0x000000ff1a1a7812 */ /* 0x000fe400078ec0ff */
[----:B------:R-:W-:-:S03]  /*2d30*/  IADD3 R27, PT, PT, R24, -0x1, RZ ;  /* 0xffffffff181b7810 */ /* 0x000fc60007ffe0ff */
[----:B------:R-:W-:Y:S01]  /*2d40*/  VIADD R29, R26, 0xffffffff ;  /* 0xffffffff1a1d7836 */ /* 0x000fe20000000000 */
[----:B------:R-:W-:-:S04]  /*2d50*/  ISETP.GT.U32.AND P0, PT, R27, 0xfd, PT ;  /* 0x000000fd1b00780c */ /* 0x000fc80003f04070 */
[----:B------:R-:W-:-:S13]  /*2d60*/  ISETP.GT.U32.OR P0, PT, R29, 0xfd, P0 ;  /* 0x000000fd1d00780c */ /* 0x000fda0000704470 */
[----:B------:R-:W-:Y:S01]  /*2d70*/  @!P0 MOV R23, RZ ;  /* 0x000000ff00178202 */ /* 0x000fe20000000f00 */
[----:B------:R-:W-:Y:S06]  /*2d80*/  @!P0 BRA `(.L_x_72) ;  /* 0x00000000005c8947 */ /* 0x000fec0003800000 */
[----:B------:R-:W-:Y:S02]  /*2d90*/  FSETP.GTU.FTZ.AND P0, PT, |R3|, +INF , PT ;  /* 0x7f8000000300780b */ /* 0x000fe40003f1c200 */
[----:B------:R-:W-:-:S04]  /*2da0*/  FSETP.GTU.FTZ.AND P2, PT, |R0|, +INF , PT ;  /* 0x7f8000000000780b */ /* 0x000fc80003f5c200 */
        /* <DEDUP_REMOVED lines=16> */
[----:B------:R-:W-:Y:S01]  /*2eb0*/  @P0 MOV R23, RZ ;  /* 0x000000ff00170202 */ /* 0x000fe20000000f00 */
[----:B------:R-:W-:Y:S02]  /*2ec0*/  @!P0 IMAD.MOV.U32 R23, RZ, RZ, -0x40 ;  /* 0xffffffc0ff178424 */ /* 0x000fe400078e00ff */
[----:B------:R-:W-:Y:S01]  /*2ed0*/  @!P0 FFMA R3, R3, 1.84467440737095516160e+19, RZ ;  /* 0x5f80000003038823 */ /* 0x000fe200000000ff */
[----:B------:R-:W-:Y:S02]  /*2ee0*/  @!P2 FFMA R0, R0, 1.84467440737095516160e+19, RZ ;  /* 0x5f8000000000a823 */ /* 0x000fe400000000ff */
[----:B------:R-:W-:-:S07]  /*2ef0*/  @!P2 IADD3 R23, PT, PT, R23, 0x40, RZ ;  /* 0x000000401717a810 */ /* 0x000fce0007ffe0ff */
.L_x_72:
[----:B------:R-:W-:Y:S01]  /*2f00*/  LEA R27, R24, 0xc0800000, 0x17 ;  /* 0xc0800000181b7811 */ /* 0x000fe200078eb8ff */
[----:B------:R-:W-:-:S03]  /*2f10*/  VIADD R26, R26, 0xffffff81 ;  /* 0xffffff811a1a7836 */ /* 0x000fc60000000000 */
[----:B------:R-:W-:Y:S01]  /*2f20*/  IADD3 R30, PT, PT, -R27, R0, RZ ;  /* 0x000000001b1e7210 */ /* 0x000fe20007ffe1ff */
[C---:B------:R-:W-:Y:S01]  /*2f30*/  IMAD R0, R26.reuse, -0x800000, R3 ;  /* 0xff8000001a007824 */ /* 0x040fe200078e0203 */
[----:B------:R-:W-:Y:S02]  /*2f40*/  IADD3 R24, PT, PT, R26, 0x7f, -R24 ;  /* 0x0000007f1a187810 */ /* 0x000fe40007ffe818 */
[----:B------:R-:W0:Y:S01]  /*2f50*/  MUFU.RCP R27, R30 ;  /* 0x0000001e001b7308 */ /* 0x000e220000001000 */
[----:B------:R-:W-:Y:S01]  /*2f60*/  FADD.FTZ R29, -R30, -RZ ;  /* 0x800000ff1e1d7221 */ /* 0x000fe20000010100 */
[----:B------:R-:W-:-:S03]  /*2f70*/  IADD3 R23, PT, PT, R24, R23, RZ ;  /* 0x0000001718177210 */ /* 0x000fc60007ffe0ff */
        /* <DEDUP_REMOVED lines=8> */
[----:B------:R-:W-:-:S04]  /*3000*/  LOP3.LUT R26, R26, 0xff, RZ, 0xc0, !PT ;  /* 0x000000ff1a1a7812 */ /* 0x000fc800078ec0ff */
[----:B------:R-:W-:-:S05]  /*3010*/  IADD3 R3, PT, PT, R26, R23, RZ ;  /* 0x000000171a037210 */ /* 0x000fca0007ffe0ff */
        /* <DEDUP_REMOVED lines=10> */
[CCC-:B------:R-:W-:Y:S01]  /*30c0*/  FFMA.RP R23, R27.reuse, R29.reuse, R24.reuse ;  /* 0x0000001d1b177223 */ /* 0x1c0fe20000008018 */
[CCC-:B------:R-:W-:Y:S01]  /*30d0*/  FFMA.RM R26, R27.reuse, R29.reuse, R24.reuse ;  /* 0x0000001d1b1a7223 */ /* 0x1c0fe20000004018 */
[----:B------:R-:W-:Y:S01]  /*30e0*/  FFMA.RZ R24, R27, R29, R24 ;  /* 0x0000001d1b187223 */ /* 0x000fe2000000c018 */
[C---:B------:R-:W-:Y:S02]  /*30f0*/  ISETP.NE.AND P3, PT, R3.reuse, RZ, PT ;  /* 0x000000ff0300720c */ /* 0x040fe40003f65270 */
[----:B------:R-:W-:Y:S02]  /*3100*/  ISETP.NE.AND P2, PT, R3, RZ, PT ;  /* 0x000000ff0300720c */ /* 0x000fe40003f45270 */
[----:B------:R-:W-:Y:S02]  /*3110*/  LOP3.LUT R24, R24, 0x7fffff, RZ, 0xc0, !PT ;  /* 0x007fffff18187812 */ /* 0x000fe400078ec0ff */
[----:B------:R-:W-:Y:S02]  /*3120*/  FSETP.NEU.FTZ.AND P0, PT, R23, R26, PT ;  /* 0x0000001a1700720b */ /* 0x000fe40003f1d000 */
[----:B------:R-:W-:-:S02]  /*3130*/  IADD3 R23, PT, PT, R3, 0x20, RZ ;  /* 0x0000002003177810 */ /* 0x000fc40007ffe0ff */
[----:B------:R-:W-:Y:S02]  /*3140*/  LOP3.LUT R24, R24, 0x800000, RZ, 0xfc, !PT ;  /* 0x0080000018187812 */ /* 0x000fe400078efcff */
[----:B------:R-:W-:Y:S02]  /*3150*/  IADD3 R3, PT, PT, -R3, RZ, RZ ;  /* 0x000000ff03037210 */ /* 0x000fe40007ffe1ff */
[----:B------:R-:W-:Y:S02]  /*3160*/  SHF.L.U32 R23, R24, R23, RZ ;  /* 0x0000001718177219 */ /* 0x000fe400000006ff */
        /* <DEDUP_REMOVED lines=11> */
.L_x_78:
[----:B------:R-:W-:-:S04]  /*3220*/  LOP3.LUT R0, R0, 0x80000000, RZ, 0xc0, !PT ;  /* 0x8000000000007812 */ /* 0x000fc800078ec0ff */
[----:B------:R-:W-:Y:S01]  /*3230*/  LOP3.LUT R0, R0, 0x7f800000, RZ, 0xfc, !PT ;  /* 0x7f80000000007812 */ /* 0x000fe200078efcff */
[----:B------:R-:W-:Y:S06]  /*3240*/  BRA `(.L_x_79) ;  /* 0x0000000000287947 */ /* 0x000fec0003800000 */
.L_x_77:
[----:B------:R-:W-:Y:S01]  /*3250*/  LEA R0, R23, R0, 0x17 ;  /* 0x0000000017007211 */ /* 0x000fe200078eb8ff */
[----:B------:R-:W-:Y:S06]  /*3260*/  BRA `(.L_x_79) ;  /* 0x0000000000207947 */ /* 0x000fec0003800000 */
.L_x_76:
[----:B------:R-:W-:-:S04]  /*3270*/  LOP3.LUT R0, R0, 0x80000000, R3, 0x48, !PT ;  /* 0x8000000000007812 */ /* 0x000fc800078e4803 */
[----:B------:R-:W-:Y:S01]  /*3280*/  LOP3.LUT R0, R0, 0x7f800000, RZ, 0xfc, !PT ;  /* 0x7f80000000007812 */ /* 0x000fe200078efcff */
[----:B------:R-:W-:Y:S06]  /*3290*/  BRA `(.L_x_79) ;  /* 0x0000000000147947 */ /* 0x000fec0003800000 */
.L_x_75:
[----:B------:R-:W-:Y:S01]  /*32a0*/  LOP3.LUT R0, R0, 0x80000000, R3, 0x48, !PT ;  /* 0x8000000000007812 */ /* 0x000fe200078e4803 */
[----:B------:R-:W-:Y:S06]  /*32b0*/  BRA `(.L_x_79) ;  /* 0x00000000000c7947 */ /* 0x000fec0003800000 */
.L_x_74:
[----:B------:R-:W0:Y:S01]  /*32c0*/  MUFU.RSQ R0, -QNAN ;  /* 0xffc0000000007908 */ /* 0x000e220000001400 */
[----:B------:R-:W-:Y:S05]  /*32d0*/  BRA `(.L_x_79) ;  /* 0x0000000000047947 */ /* 0x000fea0003800000 */
.L_x_73:
[----:B------:R-:W-:-:S07]  /*32e0*/  FADD.FTZ R0, R3, R0 ;  /* 0x0000000003007221 */ /* 0x000fce0000010000 */
.L_x_79:
[----:B------:R-:W-:-:S04]  /*32f0*/  HFMA2 R3, -RZ, RZ, 0, 0 ;  /* 0x00000000ff037431 */ /* 0x000fc800000001ff */
[----:B0-----:R-:W-:Y:S05]  /*3300*/  RET.REL.NODEC R2 `(_Z16lu_decompositionPfS_S_i) ;  /* 0xffffffcc023c7950 */ /* 0x001fea0003c3ffff */
.L_x_80:
        /* <DEDUP_REMOVED lines=15> */
.L_x_82:


//--------------------- .nv.shared.reserved.0     --------------------------
	.section	.nv.shared.reserved.0,"aw",@nobits
	.weak		__nv_reservedSMEM_offset_0_alias
	.size		__nv_reservedSMEM_offset_0_alias, 0, 64
	.other		__nv_reservedSMEM_offset_0_alias,@"STO_CUDA_RESERVED_SHARED STV_DEFAULT"
__nv_reservedSMEM_offset_0_alias:
	.zero		0
	.zero		64


//--------------------- .nv.constant0._Z21backward_substitutionPfS_S_i --------------------------
	.section	.nv.constant0._Z21backward_substitutionPfS_S_i,"a",@progbits
	.sectionflags	@""
	.align	4
.nv.constant0._Z21backward_substitutionPfS_S_i:
	.zero		924


//--------------------- .nv.constant0._Z20forward_substitutionPfS_S_i --------------------------
	.section	.nv.constant0._Z20forward_substitutionPfS_S_i,"a",@progbits
	.sectionflags	@""
	.align	4
.nv.constant0._Z20forward_substitutionPfS_S_i:
	.zero		924


//--------------------- .nv.constant0._Z16lu_decompositionPfS_S_i --------------------------
	.section	.nv.constant0._Z16lu_decompositionPfS_S_i,"a",@progbits
	.sectionflags	@""
	.align	4
.nv.constant0._Z16lu_decompositionPfS_S_i:
	.zero		924


//--------------------- SYMBOLS --------------------------

	.type		.nv.reservedSmem.offset0,@object
	.size		.nv.reservedSmem.offset0,0x4
